//
// Generated by NVIDIA NVVM Compiler
//
// Compiler Build ID: CL-36424714
// Cuda compilation tools, release 13.0, V13.0.88
// Based on NVVM 20.0.0
//

.version 9.0
.target sm_100
.address_size 64

	// .globl	_Z9step2loopPcS_

.visible .entry _Z9step2loopPcS_(
	.param .u64 .ptr .align 1 _Z9step2loopPcS__param_0,
	.param .u64 .ptr .align 1 _Z9step2loopPcS__param_1
)
{
	.reg .pred 	%p<76>;
	.reg .b16 	%rs<67>;
	.reg .b32 	%r<144>;
	.reg .b64 	%rd<24>;

	ld.param.u64 	%rd12, [_Z9step2loopPcS__param_0];
	ld.param.u64 	%rd13, [_Z9step2loopPcS__param_1];
	cvta.to.global.u64 	%rd1, %rd12;
	cvta.to.global.u64 	%rd2, %rd13;
	mov.u32 	%r73, %ctaid.x;
	mov.u32 	%r74, %ntid.x;
	mov.u32 	%r75, %tid.x;
	mad.lo.s32 	%r1, %r73, %r74, %r75;
	mov.u32 	%r76, %ctaid.y;
	mov.u32 	%r77, %ntid.y;
	mov.u32 	%r78, %tid.y;
	mad.lo.s32 	%r2, %r76, %r77, %r78;
	add.s32 	%r3, %r2, 16;
	add.s32 	%r4, %r1, 15;
	add.s32 	%r5, %r2, 15;
	max.s32 	%r6, %r4, %r1;
	add.s32 	%r7, %r2, -800;
	add.s32 	%r8, %r2, 800;
$L__BB0_1:
	mov.pred 	%p72, 0;
	mov.u32 	%r109, %r1;
$L__BB0_2:
	mul.lo.s32 	%r10, %r109, 800;
	add.s32 	%r112, %r2, %r10;
	add.s32 	%r111, %r7, %r10;
	add.s32 	%r110, %r8, %r10;
	mov.u32 	%r113, %r2;
$L__BB0_3:
	cvt.s64.s32 	%rd3, %r112;
	add.s64 	%rd4, %rd2, %rd3;
	ld.global.u8 	%rs1, [%rd4];
	setp.eq.s16 	%p8, %rs1, 1;
	@%p8 bra 	$L__BB0_39;
	add.s64 	%rd5, %rd1, %rd3;
	setp.gt.s32 	%p9, %r109, 0;
	@%p9 bra 	$L__BB0_6;
	ld.global.u8 	%rs60, [%rd5];
	mov.b32 	%r117, 512;
	bra.uni 	$L__BB0_17;
$L__BB0_6:
	cvt.s64.s32 	%rd14, %r111;
	add.s64 	%rd6, %rd1, %rd14;
	ld.global.u8 	%rs29, [%rd6];
	cvt.u64.u32 	%rd15, %r112;
	add.s64 	%rd16, %rd1, %rd15;
	ld.global.u8 	%rs60, [%rd16];
	setp.ne.s16 	%p10, %rs29, %rs60;
	mov.b32 	%r117, 512;
	@%p10 bra 	$L__BB0_8;
	ld.global.s8 	%r81, [%rd4+-800];
	setp.gt.s32 	%p11, %r81, 0;
	selp.b32 	%r117, %r81, 512, %p11;
$L__BB0_8:
	setp.eq.s32 	%p12, %r113, 0;
	@%p12 bra 	$L__BB0_13;
	ld.global.u8 	%rs30, [%rd6+-1];
	setp.ne.s16 	%p13, %rs30, %rs60;
	@%p13 bra 	$L__BB0_12;
	ld.global.s8 	%rs4, [%rd4+-801];
	setp.lt.s16 	%p14, %rs4, 1;
	@%p14 bra 	$L__BB0_12;
	cvt.s32.s16 	%r82, %rs4;
	min.u32 	%r117, %r117, %r82;
$L__BB0_12:
	setp.gt.u32 	%p15, %r113, 798;
	@%p15 bra 	$L__BB0_16;
$L__BB0_13:
	ld.global.u8 	%rs31, [%rd6+1];
	setp.ne.s16 	%p16, %rs31, %rs60;
	@%p16 bra 	$L__BB0_16;
	ld.global.s8 	%rs5, [%rd4+-799];
	setp.lt.s16 	%p17, %rs5, 1;
	@%p17 bra 	$L__BB0_16;
	cvt.s32.s16 	%r83, %rs5;
	min.u32 	%r117, %r117, %r83;
$L__BB0_16:
	setp.gt.u32 	%p18, %r109, 798;
	@%p18 bra 	$L__BB0_28;
$L__BB0_17:
	cvt.s64.s32 	%rd17, %r110;
	add.s64 	%rd7, %rd1, %rd17;
	ld.global.u8 	%rs32, [%rd7];
	setp.ne.s16 	%p19, %rs32, %rs60;
	@%p19 bra 	$L__BB0_20;
	ld.global.s8 	%rs7, [%rd4+800];
	setp.lt.s16 	%p20, %rs7, 1;
	@%p20 bra 	$L__BB0_20;
	cvt.s32.s16 	%r84, %rs7;
	min.u32 	%r117, %r117, %r84;
$L__BB0_20:
	setp.eq.s32 	%p21, %r113, 0;
	@%p21 bra 	$L__BB0_25;
	ld.global.u8 	%rs34, [%rd7+-1];
	setp.ne.s16 	%p22, %rs34, %rs60;
	@%p22 bra 	$L__BB0_24;
	ld.global.s8 	%rs8, [%rd4+799];
	setp.lt.s16 	%p23, %rs8, 1;
	@%p23 bra 	$L__BB0_24;
	cvt.s32.s16 	%r85, %rs8;
	min.u32 	%r117, %r117, %r85;
$L__BB0_24:
	setp.gt.u32 	%p24, %r113, 798;
	@%p24 bra 	$L__BB0_29;
$L__BB0_25:
	ld.global.u8 	%rs36, [%rd7+1];
	setp.ne.s16 	%p25, %rs36, %rs60;
	@%p25 bra 	$L__BB0_28;
	ld.global.s8 	%rs9, [%rd4+801];
	setp.lt.s16 	%p26, %rs9, 1;
	@%p26 bra 	$L__BB0_28;
	cvt.s32.s16 	%r86, %rs9;
	min.u32 	%r117, %r117, %r86;
$L__BB0_28:
	setp.eq.s32 	%p27, %r113, 0;
	@%p27 bra 	$L__BB0_33;
$L__BB0_29:
	ld.global.u8 	%rs38, [%rd5+-1];
	setp.ne.s16 	%p28, %rs38, %rs60;
	@%p28 bra 	$L__BB0_32;
	ld.global.s8 	%rs12, [%rd4+-1];
	setp.lt.s16 	%p29, %rs12, 1;
	@%p29 bra 	$L__BB0_32;
	cvt.s32.s16 	%r87, %rs12;
	min.u32 	%r117, %r117, %r87;
$L__BB0_32:
	setp.gt.u32 	%p30, %r113, 798;
	@%p30 bra 	$L__BB0_36;
$L__BB0_33:
	ld.global.u8 	%rs40, [%rd5+1];
	setp.ne.s16 	%p31, %rs40, %rs60;
	@%p31 bra 	$L__BB0_36;
	ld.global.s8 	%rs14, [%rd4+1];
	setp.lt.s16 	%p32, %rs14, 1;
	@%p32 bra 	$L__BB0_36;
	cvt.s32.s16 	%r88, %rs14;
	min.u32 	%r117, %r117, %r88;
	bra.uni 	$L__BB0_37;
$L__BB0_36:
	setp.eq.s32 	%p33, %r117, 512;
	@%p33 bra 	$L__BB0_39;
$L__BB0_37:
	add.s32 	%r89, %r117, 1;
	cvt.u32.u16 	%r90, %rs1;
	cvt.s32.s8 	%r91, %r90;
	setp.eq.s32 	%p34, %r89, %r91;
	@%p34 bra 	$L__BB0_39;
	cvt.u16.u32 	%rs42, %r117;
	add.s16 	%rs43, %rs42, 1;
	st.global.u8 	[%rd4], %rs43;
	mov.pred 	%p72, -1;
$L__BB0_39:
	add.s32 	%r113, %r113, 1;
	add.s32 	%r112, %r112, 1;
	add.s32 	%r111, %r111, 1;
	add.s32 	%r110, %r110, 1;
	setp.lt.u32 	%p36, %r113, %r3;
	@%p36 bra 	$L__BB0_3;
	mad.lo.s32 	%r92, %r109, -799, %r10;
	add.s32 	%r44, %r92, 1;
	setp.ne.s32 	%p37, %r109, %r6;
	mov.u32 	%r109, %r44;
	@%p37 bra 	$L__BB0_2;
	bar.sync 	0;
	not.pred 	%p38, %p72;
	@%p38 bra 	$L__BB0_83;
	mov.pred 	%p75, 0;
	mov.u32 	%r128, %r4;
$L__BB0_43:
	mul.lo.s32 	%r46, %r128, 800;
	mov.u32 	%r129, %r5;
$L__BB0_44:
	mov.u32 	%r47, %r129;
	add.s32 	%r48, %r47, %r46;
	cvt.s64.s32 	%rd18, %r48;
	add.s64 	%rd8, %rd2, %rd18;
	ld.global.u8 	%rs15, [%rd8];
	setp.eq.s16 	%p40, %rs15, 1;
	@%p40 bra 	$L__BB0_80;
	setp.gt.s32 	%p41, %r128, 0;
	add.s64 	%rd9, %rd1, %rd18;
	@%p41 bra 	$L__BB0_47;
	ld.global.u8 	%rs64, [%rd9];
	mov.b32 	%r133, 512;
	bra.uni 	$L__BB0_58;
$L__BB0_47:
	add.s32 	%r95, %r48, -800;
	cvt.s64.s32 	%rd20, %r95;
	add.s64 	%rd10, %rd1, %rd20;
	ld.global.u8 	%rs44, [%rd10];
	cvt.u64.u32 	%rd21, %r48;
	add.s64 	%rd22, %rd1, %rd21;
	ld.global.u8 	%rs64, [%rd22];
	setp.ne.s16 	%p42, %rs44, %rs64;
	mov.b32 	%r133, 512;
	@%p42 bra 	$L__BB0_49;
	ld.global.s8 	%r96, [%rd8+-800];
	setp.gt.s32 	%p43, %r96, 0;
	selp.b32 	%r133, %r96, 512, %p43;
$L__BB0_49:
	setp.lt.s32 	%p44, %r47, 1;
	@%p44 bra 	$L__BB0_54;
	ld.global.u8 	%rs45, [%rd10+-1];
	setp.ne.s16 	%p45, %rs45, %rs64;
	@%p45 bra 	$L__BB0_53;
	ld.global.s8 	%rs18, [%rd8+-801];
	setp.lt.s16 	%p46, %rs18, 1;
	@%p46 bra 	$L__BB0_53;
	cvt.s32.s16 	%r97, %rs18;
	min.u32 	%r133, %r133, %r97;
$L__BB0_53:
	setp.gt.u32 	%p47, %r47, 798;
	@%p47 bra 	$L__BB0_57;
$L__BB0_54:
	ld.global.u8 	%rs46, [%rd10+1];
	setp.ne.s16 	%p48, %rs46, %rs64;
	@%p48 bra 	$L__BB0_57;
	ld.global.s8 	%rs19, [%rd8+-799];
	setp.lt.s16 	%p49, %rs19, 1;
	@%p49 bra 	$L__BB0_57;
	cvt.s32.s16 	%r98, %rs19;
	min.u32 	%r133, %r133, %r98;
$L__BB0_57:
	setp.gt.u32 	%p50, %r128, 798;
	@%p50 bra 	$L__BB0_69;
$L__BB0_58:
	add.s32 	%r99, %r48, 800;
	cvt.s64.s32 	%rd23, %r99;
	add.s64 	%rd11, %rd1, %rd23;
	ld.global.u8 	%rs47, [%rd11];
	setp.ne.s16 	%p51, %rs47, %rs64;
	@%p51 bra 	$L__BB0_61;
	ld.global.s8 	%rs21, [%rd8+800];
	setp.lt.s16 	%p52, %rs21, 1;
	@%p52 bra 	$L__BB0_61;
	cvt.s32.s16 	%r100, %rs21;
	min.u32 	%r133, %r133, %r100;
$L__BB0_61:
	setp.lt.s32 	%p53, %r47, 1;
	@%p53 bra 	$L__BB0_66;
	ld.global.u8 	%rs49, [%rd11+-1];
	setp.ne.s16 	%p54, %rs49, %rs64;
	@%p54 bra 	$L__BB0_65;
	ld.global.s8 	%rs22, [%rd8+799];
	setp.lt.s16 	%p55, %rs22, 1;
	@%p55 bra 	$L__BB0_65;
	cvt.s32.s16 	%r101, %rs22;
	min.u32 	%r133, %r133, %r101;
$L__BB0_65:
	setp.gt.u32 	%p56, %r47, 798;
	@%p56 bra 	$L__BB0_70;
$L__BB0_66:
	ld.global.u8 	%rs51, [%rd11+1];
	setp.ne.s16 	%p57, %rs51, %rs64;
	@%p57 bra 	$L__BB0_69;
	ld.global.s8 	%rs23, [%rd8+801];
	setp.lt.s16 	%p58, %rs23, 1;
	@%p58 bra 	$L__BB0_69;
	cvt.s32.s16 	%r102, %rs23;
	min.u32 	%r133, %r133, %r102;
$L__BB0_69:
	setp.lt.s32 	%p59, %r47, 1;
	@%p59 bra 	$L__BB0_74;
$L__BB0_70:
	ld.global.u8 	%rs53, [%rd9+-1];
	setp.ne.s16 	%p60, %rs53, %rs64;
	@%p60 bra 	$L__BB0_73;
	ld.global.s8 	%rs26, [%rd8+-1];
	setp.lt.s16 	%p61, %rs26, 1;
	@%p61 bra 	$L__BB0_73;
	cvt.s32.s16 	%r103, %rs26;
	min.u32 	%r133, %r133, %r103;
$L__BB0_73:
	setp.gt.u32 	%p62, %r47, 798;
	@%p62 bra 	$L__BB0_77;
$L__BB0_74:
	ld.global.u8 	%rs55, [%rd9+1];
	setp.ne.s16 	%p63, %rs55, %rs64;
	@%p63 bra 	$L__BB0_77;
	ld.global.s8 	%rs28, [%rd8+1];
	setp.lt.s16 	%p64, %rs28, 1;
	@%p64 bra 	$L__BB0_77;
	cvt.s32.s16 	%r104, %rs28;
	min.u32 	%r133, %r133, %r104;
	bra.uni 	$L__BB0_78;
$L__BB0_77:
	setp.eq.s32 	%p65, %r133, 512;
	@%p65 bra 	$L__BB0_80;
$L__BB0_78:
	add.s32 	%r105, %r133, 1;
	cvt.u32.u16 	%r106, %rs15;
	cvt.s32.s8 	%r107, %r106;
	setp.eq.s32 	%p66, %r105, %r107;
	@%p66 bra 	$L__BB0_80;
	cvt.u16.u32 	%rs57, %r133;
	add.s16 	%rs58, %rs57, 1;
	st.global.u8 	[%rd8], %rs58;
	mov.pred 	%p75, -1;
$L__BB0_80:
	add.s32 	%r129, %r47, -1;
	setp.gt.s32 	%p68, %r47, %r2;
	@%p68 bra 	$L__BB0_44;
	mad.lo.s32 	%r108, %r128, -799, %r46;
	add.s32 	%r72, %r108, -1;
	setp.gt.s32 	%p69, %r128, %r1;
	mov.u32 	%r128, %r72;
	@%p69 bra 	$L__BB0_43;
	bar.sync 	0;
	@%p75 bra 	$L__BB0_1;
$L__BB0_83:
	ret;

}
	// .globl	_Z9step3loopPcS_S_
.visible .entry _Z9step3loopPcS_S_(
	.param .u64 .ptr .align 1 _Z9step3loopPcS_S__param_0,
	.param .u64 .ptr .align 1 _Z9step3loopPcS_S__param_1,
	.param .u64 .ptr .align 1 _Z9step3loopPcS_S__param_2
)
{
	.reg .pred 	%p<248>;
	.reg .b16 	%rs<165>;
	.reg .b32 	%r<440>;
	.reg .b64 	%rd<42>;

	ld.param.u64 	%rd18, [_Z9step3loopPcS_S__param_0];
	ld.param.u64 	%rd19, [_Z9step3loopPcS_S__param_1];
	ld.param.u64 	%rd20, [_Z9step3loopPcS_S__param_2];
	cvta.to.global.u64 	%rd1, %rd20;
	cvta.to.global.u64 	%rd2, %rd18;
	cvta.to.global.u64 	%rd3, %rd19;
	mov.u32 	%r177, %ctaid.x;
	mov.u32 	%r178, %ntid.x;
	mov.u32 	%r179, %tid.x;
	mad.lo.s32 	%r1, %r177, %r178, %r179;
	mov.u32 	%r180, %ctaid.y;
	mov.u32 	%r181, %ntid.y;
	mov.u32 	%r182, %tid.y;
	mad.lo.s32 	%r2, %r180, %r181, %r182;
	add.s32 	%r3, %r2, 16;
	add.s32 	%r183, %r1, 15;
	max.s32 	%r4, %r183, %r1;
$L__BB1_1:
	mov.pred 	%p229, 0;
	mov.u32 	%r349, %r1;
$L__BB1_2:
	mad.lo.s32 	%r352, %r349, 800, %r2;
	add.s32 	%r351, %r352, -800;
	add.s32 	%r350, %r352, 800;
	mov.u32 	%r353, %r2;
$L__BB1_3:
	cvt.s64.s32 	%rd21, %r352;
	add.s64 	%rd4, %rd3, %rd21;
	cvt.s64.s32 	%rd22, %r351;
	add.s64 	%rd5, %rd2, %rd22;
	add.s64 	%rd6, %rd2, %rd21;
	cvt.s64.s32 	%rd23, %r350;
	add.s64 	%rd7, %rd2, %rd23;
	add.s64 	%rd24, %rd1, %rd22;
	add.s64 	%rd8, %rd24, 800;
	ld.global.u8 	%rs73, [%rd4];
	setp.eq.s16 	%p22, %rs73, 1;
	@%p22 bra 	$L__BB1_39;
	setp.ne.s16 	%p23, %rs73, 0;
	@%p23 bra 	$L__BB1_81;
	setp.gt.s32 	%p59, %r349, 0;
	@%p59 bra 	$L__BB1_7;
	ld.global.u8 	%rs150, [%rd6];
	mov.b32 	%r385, 255;
	bra.uni 	$L__BB1_18;
$L__BB1_7:
	ld.global.u8 	%rs80, [%rd5];
	cvt.u64.u32 	%rd25, %r352;
	add.s64 	%rd26, %rd2, %rd25;
	ld.global.u8 	%rs150, [%rd26];
	setp.ne.s16 	%p60, %rs80, %rs150;
	mov.b32 	%r385, 255;
	@%p60 bra 	$L__BB1_9;
	ld.global.s8 	%rs81, [%rd8+-800];
	setp.gt.s16 	%p61, %rs81, 0;
	selp.b16 	%rs82, %rs81, -1, %p61;
	cvt.u32.u16 	%r211, %rs82;
	and.b32  	%r385, %r211, 255;
$L__BB1_9:
	setp.eq.s32 	%p62, %r353, 0;
	@%p62 bra 	$L__BB1_14;
	ld.global.u8 	%rs83, [%rd5+-1];
	setp.ne.s16 	%p63, %rs83, %rs150;
	@%p63 bra 	$L__BB1_13;
	ld.global.s8 	%rs4, [%rd8+-801];
	setp.lt.s16 	%p64, %rs4, 1;
	@%p64 bra 	$L__BB1_13;
	cvt.s32.s16 	%r212, %rs4;
	min.u32 	%r385, %r385, %r212;
$L__BB1_13:
	setp.gt.u32 	%p65, %r353, 798;
	@%p65 bra 	$L__BB1_17;
$L__BB1_14:
	ld.global.u8 	%rs84, [%rd5+1];
	setp.ne.s16 	%p66, %rs84, %rs150;
	@%p66 bra 	$L__BB1_17;
	ld.global.s8 	%rs5, [%rd8+-799];
	setp.lt.s16 	%p67, %rs5, 1;
	@%p67 bra 	$L__BB1_17;
	cvt.s32.s16 	%r213, %rs5;
	min.u32 	%r385, %r385, %r213;
$L__BB1_17:
	setp.gt.u32 	%p68, %r349, 798;
	@%p68 bra 	$L__BB1_29;
$L__BB1_18:
	ld.global.u8 	%rs85, [%rd7];
	setp.ne.s16 	%p69, %rs85, %rs150;
	@%p69 bra 	$L__BB1_21;
	ld.global.s8 	%rs7, [%rd8+800];
	setp.lt.s16 	%p70, %rs7, 1;
	@%p70 bra 	$L__BB1_21;
	cvt.s32.s16 	%r214, %rs7;
	min.u32 	%r385, %r385, %r214;
$L__BB1_21:
	setp.eq.s32 	%p71, %r353, 0;
	@%p71 bra 	$L__BB1_26;
	ld.global.u8 	%rs87, [%rd7+-1];
	setp.ne.s16 	%p72, %rs87, %rs150;
	@%p72 bra 	$L__BB1_25;
	ld.global.s8 	%rs8, [%rd8+799];
	setp.lt.s16 	%p73, %rs8, 1;
	@%p73 bra 	$L__BB1_25;
	cvt.s32.s16 	%r215, %rs8;
	min.u32 	%r385, %r385, %r215;
$L__BB1_25:
	setp.gt.u32 	%p74, %r353, 798;
	@%p74 bra 	$L__BB1_30;
$L__BB1_26:
	ld.global.u8 	%rs89, [%rd7+1];
	setp.ne.s16 	%p75, %rs89, %rs150;
	@%p75 bra 	$L__BB1_29;
	ld.global.s8 	%rs9, [%rd8+801];
	setp.lt.s16 	%p76, %rs9, 1;
	@%p76 bra 	$L__BB1_29;
	cvt.s32.s16 	%r216, %rs9;
	min.u32 	%r385, %r385, %r216;
$L__BB1_29:
	setp.eq.s32 	%p77, %r353, 0;
	@%p77 bra 	$L__BB1_34;
$L__BB1_30:
	ld.global.u8 	%rs91, [%rd6+-1];
	setp.ne.s16 	%p78, %rs91, %rs150;
	@%p78 bra 	$L__BB1_33;
	ld.global.s8 	%rs12, [%rd8+-1];
	setp.lt.s16 	%p79, %rs12, 1;
	@%p79 bra 	$L__BB1_33;
	cvt.s32.s16 	%r217, %rs12;
	min.u32 	%r385, %r385, %r217;
$L__BB1_33:
	setp.gt.u32 	%p80, %r353, 798;
	@%p80 bra 	$L__BB1_37;
$L__BB1_34:
	ld.global.u8 	%rs93, [%rd6+1];
	setp.ne.s16 	%p81, %rs93, %rs150;
	@%p81 bra 	$L__BB1_37;
	ld.global.s8 	%rs14, [%rd8+1];
	setp.lt.s16 	%p82, %rs14, 1;
	@%p82 bra 	$L__BB1_37;
	cvt.s32.s16 	%r219, %rs14;
	min.u32 	%r385, %r385, %r219;
	bra.uni 	$L__BB1_122;
$L__BB1_37:
	setp.ne.s32 	%p83, %r385, 255;
	@%p83 bra 	$L__BB1_122;
	ld.global.u8 	%rs95, [%rd8];
	setp.eq.s16 	%p84, %rs95, 0;
	mov.b32 	%r385, 1;
	@%p84 bra 	$L__BB1_122;
	bra.uni 	$L__BB1_124;
$L__BB1_39:
	setp.lt.s32 	%p24, %r349, 1;
	ld.global.u8 	%rs15, [%rd6];
	cvt.u32.u16 	%r184, %rs15;
	cvt.s32.s8 	%r369, %r184;
	@%p24 bra 	$L__BB1_44;
	ld.global.s8 	%rs74, [%rd6+-800];
	cvt.s16.s8 	%rs75, %rs15;
	min.s16 	%rs16, %rs74, %rs75;
	cvt.s32.s16 	%r369, %rs16;
	setp.eq.s32 	%p25, %r353, 0;
	@%p25 bra 	$L__BB1_42;
	ld.global.s8 	%rs76, [%rd6+-801];
	min.s16 	%rs77, %rs16, %rs76;
	cvt.s32.s16 	%r369, %rs77;
	setp.gt.u32 	%p26, %r353, 798;
	@%p26 bra 	$L__BB1_43;
$L__BB1_42:
	ld.global.s8 	%r185, [%rd6+-799];
	min.s32 	%r369, %r369, %r185;
$L__BB1_43:
	setp.gt.u32 	%p28, %r349, 798;
	mov.pred 	%p231, 0;
	@%p28 bra 	$L__BB1_47;
$L__BB1_44:
	ld.global.s8 	%r186, [%rd6+800];
	min.s32 	%r369, %r369, %r186;
	setp.eq.s32 	%p29, %r353, 0;
	@%p29 bra 	$L__BB1_46;
	ld.global.s8 	%r187, [%rd6+799];
	min.s32 	%r369, %r369, %r187;
	setp.gt.u32 	%p31, %r353, 798;
	mov.pred 	%p231, -1;
	@%p31 bra 	$L__BB1_48;
$L__BB1_46:
	ld.global.s8 	%r188, [%rd6+801];
	min.s32 	%r369, %r369, %r188;
	mov.pred 	%p231, -1;
$L__BB1_47:
	setp.eq.s32 	%p34, %r353, 0;
	mov.pred 	%p234, -1;
	@%p34 bra 	$L__BB1_49;
$L__BB1_48:
	ld.global.s8 	%r189, [%rd6+-1];
	min.s32 	%r369, %r369, %r189;
	setp.gt.u32 	%p36, %r353, 798;
	mov.pred 	%p234, 0;
	mov.pred 	%p236, %p234;
	@%p36 bra 	$L__BB1_50;
$L__BB1_49:
	mov.pred 	%p236, %p234;
	ld.global.s8 	%r190, [%rd6+1];
	min.s32 	%r369, %r369, %r190;
	mov.pred 	%p234, -1;
$L__BB1_50:
	setp.lt.s32 	%p38, %r349, 1;
	mov.b32 	%r385, 255;
	@%p38 bra 	$L__BB1_61;
	ld.global.s8 	%r193, [%rd6+-800];
	setp.ne.s32 	%p39, %r369, %r193;
	mov.b32 	%r385, 255;
	@%p39 bra 	$L__BB1_53;
	ld.global.s8 	%rs78, [%rd8+-800];
	setp.gt.s16 	%p40, %rs78, 0;
	selp.b16 	%rs79, %rs78, -1, %p40;
	cvt.u32.u16 	%r194, %rs79;
	and.b32  	%r385, %r194, 255;
$L__BB1_53:
	@%p236 bra 	$L__BB1_57;
	ld.global.s8 	%r195, [%rd6+-801];
	setp.ne.s32 	%p41, %r369, %r195;
	@%p41 bra 	$L__BB1_57;
	ld.global.s8 	%rs17, [%rd8+-801];
	setp.lt.s16 	%p42, %rs17, 1;
	@%p42 bra 	$L__BB1_57;
	cvt.s32.s16 	%r196, %rs17;
	min.u32 	%r385, %r385, %r196;
$L__BB1_57:
	not.pred 	%p43, %p234;
	@%p43 bra 	$L__BB1_61;
	ld.global.s8 	%r197, [%rd6+-799];
	setp.ne.s32 	%p44, %r369, %r197;
	@%p44 bra 	$L__BB1_61;
	ld.global.s8 	%rs18, [%rd8+-799];
	setp.lt.s16 	%p45, %rs18, 1;
	@%p45 bra 	$L__BB1_61;
	cvt.s32.s16 	%r198, %rs18;
	min.u32 	%r385, %r385, %r198;
$L__BB1_61:
	not.pred 	%p46, %p231;
	@%p46 bra 	$L__BB1_73;
	ld.global.s8 	%r199, [%rd6+800];
	setp.ne.s32 	%p47, %r369, %r199;
	@%p47 bra 	$L__BB1_65;
	ld.global.s8 	%rs19, [%rd8+800];
	setp.lt.s16 	%p48, %rs19, 1;
	@%p48 bra 	$L__BB1_65;
	cvt.s32.s16 	%r200, %rs19;
	min.u32 	%r385, %r385, %r200;
$L__BB1_65:
	@%p236 bra 	$L__BB1_69;
	ld.global.s8 	%r201, [%rd6+799];
	setp.ne.s32 	%p49, %r369, %r201;
	@%p49 bra 	$L__BB1_69;
	ld.global.s8 	%rs20, [%rd8+799];
	setp.lt.s16 	%p50, %rs20, 1;
	@%p50 bra 	$L__BB1_69;
	cvt.s32.s16 	%r202, %rs20;
	min.u32 	%r385, %r385, %r202;
$L__BB1_69:
	not.pred 	%p51, %p234;
	@%p51 bra 	$L__BB1_73;
	ld.global.s8 	%r203, [%rd6+801];
	setp.ne.s32 	%p52, %r369, %r203;
	@%p52 bra 	$L__BB1_73;
	ld.global.s8 	%rs21, [%rd8+801];
	setp.lt.s16 	%p53, %rs21, 1;
	@%p53 bra 	$L__BB1_73;
	cvt.s32.s16 	%r204, %rs21;
	min.u32 	%r385, %r385, %r204;
$L__BB1_73:
	@%p236 bra 	$L__BB1_77;
	ld.global.s8 	%r205, [%rd6+-1];
	setp.ne.s32 	%p54, %r369, %r205;
	@%p54 bra 	$L__BB1_77;
	ld.global.s8 	%rs22, [%rd8+-1];
	setp.lt.s16 	%p55, %rs22, 1;
	@%p55 bra 	$L__BB1_77;
	cvt.s32.s16 	%r206, %rs22;
	min.u32 	%r385, %r385, %r206;
$L__BB1_77:
	not.pred 	%p56, %p234;
	@%p56 bra 	$L__BB1_121;
	ld.global.s8 	%r207, [%rd6+1];
	setp.ne.s32 	%p57, %r369, %r207;
	@%p57 bra 	$L__BB1_121;
	ld.global.s8 	%rs23, [%rd8+1];
	setp.lt.s16 	%p58, %rs23, 1;
	@%p58 bra 	$L__BB1_121;
	cvt.s32.s16 	%r208, %rs23;
	min.u32 	%r385, %r385, %r208;
	bra.uni 	$L__BB1_122;
$L__BB1_81:
	setp.gt.s32 	%p85, %r349, 0;
	@%p85 bra 	$L__BB1_83;
	ld.global.u8 	%rs154, [%rd6];
	mov.b32 	%r385, 255;
	bra.uni 	$L__BB1_97;
$L__BB1_83:
	ld.global.u8 	%rs96, [%rd5];
	cvt.u64.u32 	%rd27, %r352;
	add.s64 	%rd28, %rd2, %rd27;
	ld.global.u8 	%rs154, [%rd28];
	setp.ne.s16 	%p86, %rs96, %rs154;
	mov.b32 	%r385, 255;
	@%p86 bra 	$L__BB1_86;
	ld.global.s8 	%r223, [%rd4+-800];
	cvt.u32.u16 	%r224, %rs73;
	cvt.s32.s8 	%r225, %r224;
	add.s32 	%r226, %r225, -1;
	setp.ne.s32 	%p87, %r226, %r223;
	@%p87 bra 	$L__BB1_86;
	ld.global.s8 	%rs97, [%rd8+-800];
	setp.gt.s16 	%p88, %rs97, 0;
	selp.b16 	%rs98, %rs97, -1, %p88;
	cvt.u32.u16 	%r227, %rs98;
	and.b32  	%r385, %r227, 255;
$L__BB1_86:
	setp.eq.s32 	%p89, %r353, 0;
	@%p89 bra 	$L__BB1_92;
	ld.global.u8 	%rs99, [%rd5+-1];
	setp.ne.s16 	%p90, %rs99, %rs154;
	@%p90 bra 	$L__BB1_91;
	ld.global.s8 	%r228, [%rd4+-801];
	cvt.u32.u16 	%r229, %rs73;
	cvt.s32.s8 	%r230, %r229;
	add.s32 	%r231, %r230, -1;
	setp.ne.s32 	%p91, %r231, %r228;
	@%p91 bra 	$L__BB1_91;
	ld.global.s8 	%rs26, [%rd8+-801];
	setp.lt.s16 	%p92, %rs26, 1;
	@%p92 bra 	$L__BB1_91;
	cvt.s32.s16 	%r232, %rs26;
	min.u32 	%r385, %r385, %r232;
$L__BB1_91:
	setp.gt.u32 	%p93, %r353, 798;
	@%p93 bra 	$L__BB1_96;
$L__BB1_92:
	ld.global.u8 	%rs100, [%rd5+1];
	setp.ne.s16 	%p94, %rs100, %rs154;
	@%p94 bra 	$L__BB1_96;
	ld.global.s8 	%r233, [%rd4+-799];
	cvt.u32.u16 	%r234, %rs73;
	cvt.s32.s8 	%r235, %r234;
	add.s32 	%r236, %r235, -1;
	setp.ne.s32 	%p95, %r236, %r233;
	@%p95 bra 	$L__BB1_96;
	ld.global.s8 	%rs27, [%rd8+-799];
	setp.lt.s16 	%p96, %rs27, 1;
	@%p96 bra 	$L__BB1_96;
	cvt.s32.s16 	%r237, %rs27;
	min.u32 	%r385, %r385, %r237;
$L__BB1_96:
	setp.gt.u32 	%p97, %r349, 798;
	@%p97 bra 	$L__BB1_111;
$L__BB1_97:
	ld.global.u8 	%rs101, [%rd7];
	setp.ne.s16 	%p98, %rs101, %rs154;
	@%p98 bra 	$L__BB1_101;
	ld.global.s8 	%r238, [%rd4+800];
	cvt.u32.u16 	%r239, %rs73;
	cvt.s32.s8 	%r240, %r239;
	add.s32 	%r241, %r240, -1;
	setp.ne.s32 	%p99, %r241, %r238;
	@%p99 bra 	$L__BB1_101;
	ld.global.s8 	%rs29, [%rd8+800];
	setp.lt.s16 	%p100, %rs29, 1;
	@%p100 bra 	$L__BB1_101;
	cvt.s32.s16 	%r242, %rs29;
	min.u32 	%r385, %r385, %r242;
$L__BB1_101:
	setp.eq.s32 	%p101, %r353, 0;
	@%p101 bra 	$L__BB1_107;
	ld.global.u8 	%rs103, [%rd7+-1];
	setp.ne.s16 	%p102, %rs103, %rs154;
	@%p102 bra 	$L__BB1_106;
	ld.global.s8 	%r243, [%rd4+799];
	cvt.u32.u16 	%r244, %rs73;
	cvt.s32.s8 	%r245, %r244;
	add.s32 	%r246, %r245, -1;
	setp.ne.s32 	%p103, %r246, %r243;
	@%p103 bra 	$L__BB1_106;
	ld.global.s8 	%rs30, [%rd8+799];
	setp.lt.s16 	%p104, %rs30, 1;
	@%p104 bra 	$L__BB1_106;
	cvt.s32.s16 	%r247, %rs30;
	min.u32 	%r385, %r385, %r247;
$L__BB1_106:
	setp.gt.u32 	%p105, %r353, 798;
	@%p105 bra 	$L__BB1_112;
$L__BB1_107:
	ld.global.u8 	%rs105, [%rd7+1];
	setp.ne.s16 	%p106, %rs105, %rs154;
	@%p106 bra 	$L__BB1_111;
	ld.global.s8 	%r248, [%rd4+801];
	cvt.u32.u16 	%r249, %rs73;
	cvt.s32.s8 	%r250, %r249;
	add.s32 	%r251, %r250, -1;
	setp.ne.s32 	%p107, %r251, %r248;
	@%p107 bra 	$L__BB1_111;
	ld.global.s8 	%rs31, [%rd8+801];
	setp.lt.s16 	%p108, %rs31, 1;
	@%p108 bra 	$L__BB1_111;
	cvt.s32.s16 	%r252, %rs31;
	min.u32 	%r385, %r385, %r252;
$L__BB1_111:
	setp.eq.s32 	%p109, %r353, 0;
	@%p109 bra 	$L__BB1_117;
$L__BB1_112:
	ld.global.u8 	%rs107, [%rd6+-1];
	setp.ne.s16 	%p110, %rs107, %rs154;
	@%p110 bra 	$L__BB1_116;
	ld.global.s8 	%r253, [%rd4+-1];
	cvt.u32.u16 	%r254, %rs73;
	cvt.s32.s8 	%r255, %r254;
	add.s32 	%r256, %r255, -1;
	setp.ne.s32 	%p111, %r256, %r253;
	@%p111 bra 	$L__BB1_116;
	ld.global.s8 	%rs34, [%rd8+-1];
	setp.lt.s16 	%p112, %rs34, 1;
	@%p112 bra 	$L__BB1_116;
	cvt.s32.s16 	%r257, %rs34;
	min.u32 	%r385, %r385, %r257;
$L__BB1_116:
	setp.gt.u32 	%p113, %r353, 798;
	@%p113 bra 	$L__BB1_121;
$L__BB1_117:
	ld.global.u8 	%rs109, [%rd6+1];
	setp.ne.s16 	%p114, %rs109, %rs154;
	@%p114 bra 	$L__BB1_121;
	ld.global.s8 	%r258, [%rd4+1];
	cvt.u32.u16 	%r259, %rs73;
	cvt.s32.s8 	%r260, %r259;
	add.s32 	%r261, %r260, -1;
	setp.ne.s32 	%p115, %r261, %r258;
	@%p115 bra 	$L__BB1_121;
	ld.global.s8 	%rs36, [%rd8+1];
	setp.lt.s16 	%p116, %rs36, 1;
	@%p116 bra 	$L__BB1_121;
	cvt.s32.s16 	%r262, %rs36;
	min.u32 	%r385, %r385, %r262;
	bra.uni 	$L__BB1_122;
$L__BB1_121:
	setp.eq.s32 	%p117, %r385, 255;
	@%p117 bra 	$L__BB1_124;
$L__BB1_122:
	ld.global.s8 	%r263, [%rd8];
	setp.eq.s32 	%p118, %r385, %r263;
	@%p118 bra 	$L__BB1_124;
	st.global.u8 	[%rd8], %r385;
	mov.pred 	%p229, -1;
$L__BB1_124:
	add.s32 	%r353, %r353, 1;
	add.s32 	%r352, %r352, 1;
	add.s32 	%r351, %r351, 1;
	add.s32 	%r350, %r350, 1;
	setp.lt.u32 	%p120, %r353, %r3;
	@%p120 bra 	$L__BB1_3;
	mul.lo.s32 	%r264, %r349, -799;
	mad.lo.s32 	%r265, %r349, 800, %r264;
	add.s32 	%r92, %r265, 1;
	setp.ne.s32 	%p121, %r349, %r4;
	mov.u32 	%r349, %r92;
	@%p121 bra 	$L__BB1_2;
	bar.sync 	0;
	not.pred 	%p122, %p229;
	@%p122 bra 	$L__BB1_253;
	mov.pred 	%p239, 0;
	mov.u32 	%r396, %r183;
$L__BB1_128:
	add.s32 	%r397, %r2, 15;
	mul.lo.s32 	%r96, %r396, 800;
$L__BB1_129:
	mov.u32 	%r97, %r397;
	add.s32 	%r98, %r97, %r96;
	cvt.s64.s32 	%rd29, %r98;
	add.s64 	%rd9, %rd3, %rd29;
	ld.global.u8 	%rs111, [%rd9];
	add.s32 	%r99, %r98, -800;
	cvt.s64.s32 	%rd30, %r99;
	add.s64 	%rd10, %rd1, %rd30;
	setp.eq.s16 	%p124, %rs111, 1;
	@%p124 bra 	$L__BB1_165;
	setp.ne.s16 	%p125, %rs111, 0;
	@%p125 bra 	$L__BB1_207;
	setp.gt.s32 	%p165, %r396, 0;
	add.s64 	%rd11, %rd2, %rd29;
	@%p165 bra 	$L__BB1_133;
	ld.global.u8 	%rs158, [%rd11];
	mov.b32 	%r429, 255;
	bra.uni 	$L__BB1_144;
$L__BB1_133:
	add.s64 	%rd12, %rd2, %rd30;
	ld.global.u8 	%rs118, [%rd12];
	cvt.u64.u32 	%rd34, %r98;
	add.s64 	%rd35, %rd2, %rd34;
	ld.global.u8 	%rs158, [%rd35];
	setp.ne.s16 	%p166, %rs118, %rs158;
	mov.b32 	%r429, 255;
	@%p166 bra 	$L__BB1_135;
	ld.global.s8 	%rs119, [%rd10];
	setp.gt.s16 	%p167, %rs119, 0;
	selp.b16 	%rs120, %rs119, -1, %p167;
	cvt.u32.u16 	%r293, %rs120;
	and.b32  	%r429, %r293, 255;
$L__BB1_135:
	setp.lt.s32 	%p168, %r97, 1;
	@%p168 bra 	$L__BB1_140;
	ld.global.u8 	%rs121, [%rd12+-1];
	setp.ne.s16 	%p169, %rs121, %rs158;
	@%p169 bra 	$L__BB1_139;
	ld.global.s8 	%rs40, [%rd10+-1];
	setp.lt.s16 	%p170, %rs40, 1;
	@%p170 bra 	$L__BB1_139;
	cvt.s32.s16 	%r294, %rs40;
	min.u32 	%r429, %r429, %r294;
$L__BB1_139:
	setp.gt.u32 	%p171, %r97, 798;
	@%p171 bra 	$L__BB1_143;
$L__BB1_140:
	ld.global.u8 	%rs122, [%rd12+1];
	setp.ne.s16 	%p172, %rs122, %rs158;
	@%p172 bra 	$L__BB1_143;
	ld.global.s8 	%rs41, [%rd10+1];
	setp.lt.s16 	%p173, %rs41, 1;
	@%p173 bra 	$L__BB1_143;
	cvt.s32.s16 	%r295, %rs41;
	min.u32 	%r429, %r429, %r295;
$L__BB1_143:
	setp.gt.u32 	%p174, %r396, 798;
	@%p174 bra 	$L__BB1_155;
$L__BB1_144:
	add.s32 	%r296, %r98, 800;
	cvt.s64.s32 	%rd36, %r296;
	add.s64 	%rd13, %rd2, %rd36;
	ld.global.u8 	%rs123, [%rd13];
	setp.ne.s16 	%p175, %rs123, %rs158;
	@%p175 bra 	$L__BB1_147;
	ld.global.s8 	%rs43, [%rd10+1600];
	setp.lt.s16 	%p176, %rs43, 1;
	@%p176 bra 	$L__BB1_147;
	cvt.s32.s16 	%r297, %rs43;
	min.u32 	%r429, %r429, %r297;
$L__BB1_147:
	setp.lt.s32 	%p177, %r97, 1;
	@%p177 bra 	$L__BB1_152;
	ld.global.u8 	%rs125, [%rd13+-1];
	setp.ne.s16 	%p178, %rs125, %rs158;
	@%p178 bra 	$L__BB1_151;
	ld.global.s8 	%rs44, [%rd10+1599];
	setp.lt.s16 	%p179, %rs44, 1;
	@%p179 bra 	$L__BB1_151;
	cvt.s32.s16 	%r298, %rs44;
	min.u32 	%r429, %r429, %r298;
$L__BB1_151:
	setp.gt.u32 	%p180, %r97, 798;
	@%p180 bra 	$L__BB1_156;
$L__BB1_152:
	ld.global.u8 	%rs127, [%rd13+1];
	setp.ne.s16 	%p181, %rs127, %rs158;
	@%p181 bra 	$L__BB1_155;
	ld.global.s8 	%rs45, [%rd10+1601];
	setp.lt.s16 	%p182, %rs45, 1;
	@%p182 bra 	$L__BB1_155;
	cvt.s32.s16 	%r299, %rs45;
	min.u32 	%r429, %r429, %r299;
$L__BB1_155:
	setp.lt.s32 	%p183, %r97, 1;
	@%p183 bra 	$L__BB1_160;
$L__BB1_156:
	ld.global.u8 	%rs129, [%rd11+-1];
	setp.ne.s16 	%p184, %rs129, %rs158;
	@%p184 bra 	$L__BB1_159;
	ld.global.s8 	%rs48, [%rd10+799];
	setp.lt.s16 	%p185, %rs48, 1;
	@%p185 bra 	$L__BB1_159;
	cvt.s32.s16 	%r300, %rs48;
	min.u32 	%r429, %r429, %r300;
$L__BB1_159:
	setp.gt.u32 	%p186, %r97, 798;
	@%p186 bra 	$L__BB1_163;
$L__BB1_160:
	ld.global.u8 	%rs131, [%rd11+1];
	setp.ne.s16 	%p187, %rs131, %rs158;
	@%p187 bra 	$L__BB1_163;
	ld.global.s8 	%rs50, [%rd10+801];
	setp.lt.s16 	%p188, %rs50, 1;
	@%p188 bra 	$L__BB1_163;
	cvt.s32.s16 	%r302, %rs50;
	min.u32 	%r429, %r429, %r302;
	bra.uni 	$L__BB1_248;
$L__BB1_163:
	setp.ne.s32 	%p189, %r429, 255;
	@%p189 bra 	$L__BB1_248;
	ld.global.u8 	%rs133, [%rd10+800];
	setp.eq.s16 	%p190, %rs133, 0;
	mov.b32 	%r429, 1;
	@%p190 bra 	$L__BB1_248;
	bra.uni 	$L__BB1_250;
$L__BB1_165:
	setp.lt.s32 	%p126, %r396, 1;
	add.s64 	%rd14, %rd2, %rd29;
	ld.global.u8 	%rs51, [%rd14];
	cvt.u32.u16 	%r266, %rs51;
	cvt.s32.s8 	%r413, %r266;
	@%p126 bra 	$L__BB1_170;
	ld.global.s8 	%rs112, [%rd14+-800];
	cvt.s16.s8 	%rs113, %rs51;
	min.s16 	%rs52, %rs112, %rs113;
	cvt.s32.s16 	%r413, %rs52;
	setp.lt.s32 	%p127, %r97, 1;
	@%p127 bra 	$L__BB1_168;
	ld.global.s8 	%rs114, [%rd14+-801];
	min.s16 	%rs115, %rs52, %rs114;
	cvt.s32.s16 	%r413, %rs115;
	setp.gt.u32 	%p128, %r97, 798;
	@%p128 bra 	$L__BB1_169;
$L__BB1_168:
	ld.global.s8 	%r267, [%rd14+-799];
	min.s32 	%r413, %r413, %r267;
$L__BB1_169:
	setp.gt.u32 	%p130, %r396, 798;
	mov.pred 	%p241, 0;
	@%p130 bra 	$L__BB1_173;
$L__BB1_170:
	ld.global.s8 	%r268, [%rd14+800];
	min.s32 	%r413, %r413, %r268;
	setp.lt.s32 	%p131, %r97, 1;
	@%p131 bra 	$L__BB1_172;
	ld.global.s8 	%r269, [%rd14+799];
	min.s32 	%r413, %r413, %r269;
	setp.gt.u32 	%p133, %r97, 798;
	mov.pred 	%p241, -1;
	@%p133 bra 	$L__BB1_174;
$L__BB1_172:
	ld.global.s8 	%r270, [%rd14+801];
	min.s32 	%r413, %r413, %r270;
	mov.pred 	%p241, -1;
$L__BB1_173:
	setp.lt.s32 	%p136, %r97, 1;
	mov.pred 	%p246, 0;
	@%p136 bra 	$L__BB1_175;
$L__BB1_174:
	ld.global.s8 	%r271, [%rd14+-1];
	min.s32 	%r413, %r413, %r271;
	setp.gt.u32 	%p139, %r97, 798;
	mov.pred 	%p244, 0;
	mov.pred 	%p246, -1;
	@%p139 bra 	$L__BB1_176;
$L__BB1_175:
	ld.global.s8 	%r272, [%rd14+1];
	min.s32 	%r413, %r413, %r272;
	mov.pred 	%p244, -1;
$L__BB1_176:
	setp.lt.s32 	%p141, %r396, 1;
	mov.b32 	%r429, 255;
	@%p141 bra 	$L__BB1_187;
	ld.global.s8 	%r275, [%rd14+-800];
	setp.ne.s32 	%p142, %r413, %r275;
	mov.b32 	%r429, 255;
	@%p142 bra 	$L__BB1_179;
	ld.global.s8 	%rs116, [%rd10];
	setp.gt.s16 	%p143, %rs116, 0;
	selp.b16 	%rs117, %rs116, -1, %p143;
	cvt.u32.u16 	%r276, %rs117;
	and.b32  	%r429, %r276, 255;
$L__BB1_179:
	not.pred 	%p144, %p246;
	@%p144 bra 	$L__BB1_183;
	ld.global.s8 	%r277, [%rd14+-801];
	setp.ne.s32 	%p145, %r413, %r277;
	@%p145 bra 	$L__BB1_183;
	ld.global.s8 	%rs53, [%rd10+-1];
	setp.lt.s16 	%p146, %rs53, 1;
	@%p146 bra 	$L__BB1_183;
	cvt.s32.s16 	%r278, %rs53;
	min.u32 	%r429, %r429, %r278;
$L__BB1_183:
	not.pred 	%p147, %p244;
	@%p147 bra 	$L__BB1_187;
	ld.global.s8 	%r279, [%rd14+-799];
	setp.ne.s32 	%p148, %r413, %r279;
	@%p148 bra 	$L__BB1_187;
	ld.global.s8 	%rs54, [%rd10+1];
	setp.lt.s16 	%p149, %rs54, 1;
	@%p149 bra 	$L__BB1_187;
	cvt.s32.s16 	%r280, %rs54;
	min.u32 	%r429, %r429, %r280;
$L__BB1_187:
	not.pred 	%p150, %p241;
	@%p150 bra 	$L__BB1_199;
	ld.global.s8 	%r281, [%rd14+800];
	setp.ne.s32 	%p151, %r413, %r281;
	@%p151 bra 	$L__BB1_191;
	ld.global.s8 	%rs55, [%rd10+1600];
	setp.lt.s16 	%p152, %rs55, 1;
	@%p152 bra 	$L__BB1_191;
	cvt.s32.s16 	%r282, %rs55;
	min.u32 	%r429, %r429, %r282;
$L__BB1_191:
	not.pred 	%p153, %p246;
	@%p153 bra 	$L__BB1_195;
	ld.global.s8 	%r283, [%rd14+799];
	setp.ne.s32 	%p154, %r413, %r283;
	@%p154 bra 	$L__BB1_195;
	ld.global.s8 	%rs56, [%rd10+1599];
	setp.lt.s16 	%p155, %rs56, 1;
	@%p155 bra 	$L__BB1_195;
	cvt.s32.s16 	%r284, %rs56;
	min.u32 	%r429, %r429, %r284;
$L__BB1_195:
	not.pred 	%p156, %p244;
	@%p156 bra 	$L__BB1_199;
	ld.global.s8 	%r285, [%rd14+801];
	setp.ne.s32 	%p157, %r413, %r285;
	@%p157 bra 	$L__BB1_199;
	ld.global.s8 	%rs57, [%rd10+1601];
	setp.lt.s16 	%p158, %rs57, 1;
	@%p158 bra 	$L__BB1_199;
	cvt.s32.s16 	%r286, %rs57;
	min.u32 	%r429, %r429, %r286;
$L__BB1_199:
	not.pred 	%p159, %p246;
	@%p159 bra 	$L__BB1_203;
	ld.global.s8 	%r287, [%rd14+-1];
	setp.ne.s32 	%p160, %r413, %r287;
	@%p160 bra 	$L__BB1_203;
	ld.global.s8 	%rs58, [%rd10+799];
	setp.lt.s16 	%p161, %rs58, 1;
	@%p161 bra 	$L__BB1_203;
	cvt.s32.s16 	%r288, %rs58;
	min.u32 	%r429, %r429, %r288;
$L__BB1_203:
	not.pred 	%p162, %p244;
	@%p162 bra 	$L__BB1_247;
	ld.global.s8 	%r289, [%rd14+1];
	setp.ne.s32 	%p163, %r413, %r289;
	@%p163 bra 	$L__BB1_247;
	ld.global.s8 	%rs59, [%rd10+801];
	setp.lt.s16 	%p164, %rs59, 1;
	@%p164 bra 	$L__BB1_247;
	cvt.s32.s16 	%r290, %rs59;
	min.u32 	%r429, %r429, %r290;
	bra.uni 	$L__BB1_248;
$L__BB1_207:
	setp.gt.s32 	%p191, %r396, 0;
	add.s64 	%rd15, %rd2, %rd29;
	@%p191 bra 	$L__BB1_209;
	ld.global.u8 	%rs162, [%rd15];
	mov.b32 	%r429, 255;
	bra.uni 	$L__BB1_223;
$L__BB1_209:
	add.s64 	%rd16, %rd2, %rd30;
	ld.global.u8 	%rs134, [%rd16];
	cvt.u64.u32 	%rd39, %r98;
	add.s64 	%rd40, %rd2, %rd39;
	ld.global.u8 	%rs162, [%rd40];
	setp.ne.s16 	%p192, %rs134, %rs162;
	mov.b32 	%r429, 255;
	@%p192 bra 	$L__BB1_212;
	ld.global.s8 	%r306, [%rd9+-800];
	cvt.u32.u16 	%r307, %rs111;
	cvt.s32.s8 	%r308, %r307;
	add.s32 	%r309, %r308, -1;
	setp.ne.s32 	%p193, %r309, %r306;
	@%p193 bra 	$L__BB1_212;
	ld.global.s8 	%rs135, [%rd10];
	setp.gt.s16 	%p194, %rs135, 0;
	selp.b16 	%rs136, %rs135, -1, %p194;
	cvt.u32.u16 	%r310, %rs136;
	and.b32  	%r429, %r310, 255;
$L__BB1_212:
	setp.lt.s32 	%p195, %r97, 1;
	@%p195 bra 	$L__BB1_218;
	ld.global.u8 	%rs137, [%rd16+-1];
	setp.ne.s16 	%p196, %rs137, %rs162;
	@%p196 bra 	$L__BB1_217;
	ld.global.s8 	%r311, [%rd9+-801];
	cvt.u32.u16 	%r312, %rs111;
	cvt.s32.s8 	%r313, %r312;
	add.s32 	%r314, %r313, -1;
	setp.ne.s32 	%p197, %r314, %r311;
	@%p197 bra 	$L__BB1_217;
	ld.global.s8 	%rs62, [%rd10+-1];
	setp.lt.s16 	%p198, %rs62, 1;
	@%p198 bra 	$L__BB1_217;
	cvt.s32.s16 	%r315, %rs62;
	min.u32 	%r429, %r429, %r315;
$L__BB1_217:
	setp.gt.u32 	%p199, %r97, 798;
	@%p199 bra 	$L__BB1_222;
$L__BB1_218:
	ld.global.u8 	%rs138, [%rd16+1];
	setp.ne.s16 	%p200, %rs138, %rs162;
	@%p200 bra 	$L__BB1_222;
	ld.global.s8 	%r316, [%rd9+-799];
	cvt.u32.u16 	%r317, %rs111;
	cvt.s32.s8 	%r318, %r317;
	add.s32 	%r319, %r318, -1;
	setp.ne.s32 	%p201, %r319, %r316;
	@%p201 bra 	$L__BB1_222;
	ld.global.s8 	%rs63, [%rd10+1];
	setp.lt.s16 	%p202, %rs63, 1;
	@%p202 bra 	$L__BB1_222;
	cvt.s32.s16 	%r320, %rs63;
	min.u32 	%r429, %r429, %r320;
$L__BB1_222:
	setp.gt.u32 	%p203, %r396, 798;
	@%p203 bra 	$L__BB1_237;
$L__BB1_223:
	add.s32 	%r321, %r98, 800;
	cvt.s64.s32 	%rd41, %r321;
	add.s64 	%rd17, %rd2, %rd41;
	ld.global.u8 	%rs139, [%rd17];
	setp.ne.s16 	%p204, %rs139, %rs162;
	@%p204 bra 	$L__BB1_227;
	ld.global.s8 	%r322, [%rd9+800];
	cvt.u32.u16 	%r323, %rs111;
	cvt.s32.s8 	%r324, %r323;
	add.s32 	%r325, %r324, -1;
	setp.ne.s32 	%p205, %r325, %r322;
	@%p205 bra 	$L__BB1_227;
	ld.global.s8 	%rs65, [%rd10+1600];
	setp.lt.s16 	%p206, %rs65, 1;
	@%p206 bra 	$L__BB1_227;
	cvt.s32.s16 	%r326, %rs65;
	min.u32 	%r429, %r429, %r326;
$L__BB1_227:
	setp.lt.s32 	%p207, %r97, 1;
	@%p207 bra 	$L__BB1_233;
	ld.global.u8 	%rs141, [%rd17+-1];
	setp.ne.s16 	%p208, %rs141, %rs162;
	@%p208 bra 	$L__BB1_232;
	ld.global.s8 	%r327, [%rd9+799];
	cvt.u32.u16 	%r328, %rs111;
	cvt.s32.s8 	%r329, %r328;
	add.s32 	%r330, %r329, -1;
	setp.ne.s32 	%p209, %r330, %r327;
	@%p209 bra 	$L__BB1_232;
	ld.global.s8 	%rs66, [%rd10+1599];
	setp.lt.s16 	%p210, %rs66, 1;
	@%p210 bra 	$L__BB1_232;
	cvt.s32.s16 	%r331, %rs66;
	min.u32 	%r429, %r429, %r331;
$L__BB1_232:
	setp.gt.u32 	%p211, %r97, 798;
	@%p211 bra 	$L__BB1_238;
$L__BB1_233:
	ld.global.u8 	%rs143, [%rd17+1];
	setp.ne.s16 	%p212, %rs143, %rs162;
	@%p212 bra 	$L__BB1_237;
	ld.global.s8 	%r332, [%rd9+801];
	cvt.u32.u16 	%r333, %rs111;
	cvt.s32.s8 	%r334, %r333;
	add.s32 	%r335, %r334, -1;
	setp.ne.s32 	%p213, %r335, %r332;
	@%p213 bra 	$L__BB1_237;
	ld.global.s8 	%rs67, [%rd10+1601];
	setp.lt.s16 	%p214, %rs67, 1;
	@%p214 bra 	$L__BB1_237;
	cvt.s32.s16 	%r336, %rs67;
	min.u32 	%r429, %r429, %r336;
$L__BB1_237:
	setp.lt.s32 	%p215, %r97, 1;
	@%p215 bra 	$L__BB1_243;
$L__BB1_238:
	ld.global.u8 	%rs145, [%rd15+-1];
	setp.ne.s16 	%p216, %rs145, %rs162;
	@%p216 bra 	$L__BB1_242;
	ld.global.s8 	%r337, [%rd9+-1];
	cvt.u32.u16 	%r338, %rs111;
	cvt.s32.s8 	%r339, %r338;
	add.s32 	%r340, %r339, -1;
	setp.ne.s32 	%p217, %r340, %r337;
	@%p217 bra 	$L__BB1_242;
	ld.global.s8 	%rs70, [%rd10+799];
	setp.lt.s16 	%p218, %rs70, 1;
	@%p218 bra 	$L__BB1_242;
	cvt.s32.s16 	%r341, %rs70;
	min.u32 	%r429, %r429, %r341;
$L__BB1_242:
	setp.gt.u32 	%p219, %r97, 798;
	@%p219 bra 	$L__BB1_247;
$L__BB1_243:
	ld.global.u8 	%rs147, [%rd15+1];
	setp.ne.s16 	%p220, %rs147, %rs162;
	@%p220 bra 	$L__BB1_247;
	ld.global.s8 	%r342, [%rd9+1];
	cvt.u32.u16 	%r343, %rs111;
	cvt.s32.s8 	%r344, %r343;
	add.s32 	%r345, %r344, -1;
	setp.ne.s32 	%p221, %r345, %r342;
	@%p221 bra 	$L__BB1_247;
	ld.global.s8 	%rs72, [%rd10+801];
	setp.lt.s16 	%p222, %rs72, 1;
	@%p222 bra 	$L__BB1_247;
	cvt.s32.s16 	%r346, %rs72;
	min.u32 	%r429, %r429, %r346;
	bra.uni 	$L__BB1_248;
$L__BB1_247:
	setp.eq.s32 	%p223, %r429, 255;
	@%p223 bra 	$L__BB1_250;
$L__BB1_248:
	ld.global.s8 	%r347, [%rd10+800];
	setp.eq.s32 	%p224, %r429, %r347;
	@%p224 bra 	$L__BB1_250;
	st.global.u8 	[%rd10+800], %r429;
	mov.pred 	%p239, -1;
$L__BB1_250:
	add.s32 	%r397, %r97, -1;
	setp.gt.s32 	%p226, %r97, %r2;
	@%p226 bra 	$L__BB1_129;
	mad.lo.s32 	%r348, %r396, -799, %r96;
	add.s32 	%r176, %r348, -1;
	setp.gt.s32 	%p227, %r396, %r1;
	mov.u32 	%r396, %r176;
	@%p227 bra 	$L__BB1_128;
	bar.sync 	0;
	@%p239 bra 	$L__BB1_1;
$L__BB1_253:
	ret;

}


// ===== COMPILED SASS (sm_100) =====

	.target	sm_100

	.elftype	@"ET_EXEC"


//--------------------- .note.nv.tkinfo           --------------------------
	.section	.note.nv.tkinfo,"",@"SHT_NOTE"
	.sectionflags	@"SHF_NOTE_NV_TKINFO"
	.tkinfo
        /*0018*/ 	.word	0x00000002
        /*0030*/ 	.string	""
        /*0030*/ 	.string	"ptxas"
        /*0030*/ 	.string	"Cuda compilation tools, release 13.0, V13.0.88"
        /*0030*/ 	.string	"Build cuda_13.0.r13.0/compiler.36424714_0"
        /*0030*/ 	.string	"-arch sm_100 -m 64 "



//--------------------- .note.nv.cuinfo           --------------------------
	.section	.note.nv.cuinfo,"",@"SHT_NOTE"
	.sectionflags	@"SHF_NOTE_NV_CUINFO"
        /*0018*/ 	.short	0x0002
        /*001a*/ 	.short	0x0064
        /*001c*/ 	.short	0x0082
	.zero		2


//--------------------- .nv.info                  --------------------------
	.section	.nv.info,"",@"SHT_CUDA_INFO"
	.align	4


	//----- nvinfo : EIATTR_REGCOUNT
	.align		4
        /*0000*/ 	.byte	0x04, 0x2f
        /*0002*/ 	.short	(.L_1 - .L_0)
	.align		4
.L_0:
        /*0004*/ 	.word	index@(_Z9step2loopPcS_)
        /*0008*/ 	.word	0x0000001e


	//----- nvinfo : EIATTR_FRAME_SIZE
	.align		4
.L_1:
        /*000c*/ 	.byte	0x04, 0x11
        /*000e*/ 	.short	(.L_3 - .L_2)
	.align		4
.L_2:
        /*0010*/ 	.word	index@(_Z9step2loopPcS_)
        /*0014*/ 	.word	0x00000000


	//----- nvinfo : EIATTR_REGCOUNT
	.align		4
.L_3:
        /*0018*/ 	.byte	0x04, 0x2f
        /*001a*/ 	.short	(.L_5 - .L_4)
	.align		4
.L_4:
        /*001c*/ 	.word	index@(_Z9step3loopPcS_S_)
        /*0020*/ 	.word	0x0000001e


	//----- nvinfo : EIATTR_FRAME_SIZE
	.align		4
.L_5:
        /*0024*/ 	.byte	0x04, 0x11
        /*0026*/ 	.short	(.L_7 - .L_6)
	.align		4
.L_6:
        /*0028*/ 	.word	index@(_Z9step3loopPcS_S_)
        /*002c*/ 	.word	0x00000000


	//----- nvinfo : EIATTR_MIN_STACK_SIZE
	.align		4
.L_7:
        /*0030*/ 	.byte	0x04, 0x12
        /*0032*/ 	.short	(.L_9 - .L_8)
	.align		4
.L_8:
        /*0034*/ 	.word	index@(_Z9step3loopPcS_S_)
        /*0038*/ 	.word	0x00000000


	//----- nvinfo : EIATTR_MIN_STACK_SIZE
	.align		4
.L_9:
        /*003c*/ 	.byte	0x04, 0x12
        /*003e*/ 	.short	(.L_11 - .L_10)
	.align		4
.L_10:
        /*0040*/ 	.word	index@(_Z9step2loopPcS_)
        /*0044*/ 	.word	0x00000000
.L_11:


//--------------------- .nv.compat                --------------------------
	.section	.nv.compat,"",@"SHT_CUDA_COMPAT_INFO"
	.align	4
        /*0000*/ 	.byte	0x02, 0x09, 0x00, 0x00, 0x02, 0x02, 0x01, 0x00, 0x02, 0x05, 0x05, 0x00, 0x03, 0x07, 0x01, 0x01
        /*0010*/ 	.byte	0x02, 0x03, 0x00, 0x00, 0x02, 0x06, 0x01, 0x00, 0x04, 0x0b, 0x08, 0x00, 0x09, 0x00, 0x00, 0x00
        /*0020*/ 	.byte	0x00, 0x00, 0x00, 0x00


//--------------------- .nv.info._Z9step3loopPcS_S_ --------------------------
	.section	.nv.info._Z9step3loopPcS_S_,"",@"SHT_CUDA_INFO"
	.sectionflags	@""
	.align	4


	//----- nvinfo : EIATTR_CUDA_API_VERSION
	.align		4
        /*0000*/ 	.byte	0x04, 0x37
        /*0002*/ 	.short	(.L_13 - .L_12)
.L_12:
        /*0004*/ 	.word	0x00000082


	//----- nvinfo : EIATTR_KPARAM_INFO
	.align		4
.L_13:
        /*0008*/ 	.byte	0x04, 0x17
        /*000a*/ 	.short	(.L_15 - .L_14)
.L_14:
        /*000c*/ 	.word	0x00000000
        /*0010*/ 	.short	0x0002
        /*0012*/ 	.short	0x0010
        /*0014*/ 	.byte	0x00, 0xf5, 0x21, 0x00


	//----- nvinfo : EIATTR_KPARAM_INFO
	.align		4
.L_15:
        /*0018*/ 	.byte	0x04, 0x17
        /*001a*/ 	.short	(.L_17 - .L_16)
.L_16:
        /*001c*/ 	.word	0x00000000
        /*0020*/ 	.short	0x0001
        /*0022*/ 	.short	0x0008
        /*0024*/ 	.byte	0x00, 0xf5, 0x21, 0x00


	//----- nvinfo : EIATTR_KPARAM_INFO
	.align		4
.L_17:
        /*0028*/ 	.byte	0x04, 0x17
        /*002a*/ 	.short	(.L_19 - .L_18)
.L_18:
        /*002c*/ 	.word	0x00000000
        /*0030*/ 	.short	0x0000
        /*0032*/ 	.short	0x0000
        /*0034*/ 	.byte	0x00, 0xf5, 0x21, 0x00


	//----- nvinfo : EIATTR_SPARSE_MMA_MASK
	.align		4
.L_19:
        /*0038*/ 	.byte	0x03, 0x50
        /*003a*/ 	.short	0x0000


	//----- nvinfo : EIATTR_MAXREG_COUNT
	.align		4
        /*003c*/ 	.byte	0x03, 0x1b
        /*003e*/ 	.short	0x00ff


	//----- nvinfo : EIATTR_NUM_BARRIERS
	.align		4
        /*0040*/ 	.byte	0x02, 0x4c
        /*0042*/ 	.byte	0x01
	.zero		1


	//----- nvinfo : EIATTR_MERCURY_ISA_VERSION
	.align		4
        /*0044*/ 	.byte	0x03, 0x5f
        /*0046*/ 	.short	0x0101


	//----- nvinfo : EIATTR_VRC_CTA_INIT_COUNT
	.align		4
        /*0048*/ 	.byte	0x02, 0x4a
	.zero		1
	.zero		1


	//----- nvinfo : EIATTR_EXIT_INSTR_OFFSETS
	.align		4
        /*004c*/ 	.byte	0x04, 0x1c
        /*004e*/ 	.short	(.L_21 - .L_20)


	//   ....[0]....
.L_20:
        /*0050*/ 	.word	0x00001ab0


	//   ....[1]....
        /*0054*/ 	.word	0x00003550


	//----- nvinfo : EIATTR_CRS_STACK_SIZE
	.align		4
.L_21:
        /*0058*/ 	.byte	0x04, 0x1e
        /*005a*/ 	.short	(.L_23 - .L_22)
.L_22:
        /*005c*/ 	.word	0x00000000


	//----- nvinfo : EIATTR_CBANK_PARAM_SIZE
	.align		4
.L_23:
        /*0060*/ 	.byte	0x03, 0x19
        /*0062*/ 	.short	0x0018


	//----- nvinfo : EIATTR_PARAM_CBANK
	.align		4
        /*0064*/ 	.byte	0x04, 0x0a
        /*0066*/ 	.short	(.L_25 - .L_24)
	.align		4
.L_24:
        /*0068*/ 	.word	index@(.nv.constant0._Z9step3loopPcS_S_)
        /*006c*/ 	.short	0x0380
        /*006e*/ 	.short	0x0018


	//----- nvinfo : EIATTR_SW_WAR
	.align		4
.L_25:
        /*0070*/ 	.byte	0x04, 0x36
        /*0072*/ 	.short	(.L_27 - .L_26)
.L_26:
        /*0074*/ 	.word	0x00000008
.L_27:


//--------------------- .nv.info._Z9step2loopPcS_ --------------------------
	.section	.nv.info._Z9step2loopPcS_,"",@"SHT_CUDA_INFO"
	.sectionflags	@""
	.align	4


	//----- nvinfo : EIATTR_CUDA_API_VERSION
	.align		4
        /*0000*/ 	.byte	0x04, 0x37
        /*0002*/ 	.short	(.L_29 - .L_28)
.L_28:
        /*0004*/ 	.word	0x00000082


	//----- nvinfo : EIATTR_KPARAM_INFO
	.align		4
.L_29:
        /*0008*/ 	.byte	0x04, 0x17
        /*000a*/ 	.short	(.L_31 - .L_30)
.L_30:
        /*000c*/ 	.word	0x00000000
        /*0010*/ 	.short	0x0001
        /*0012*/ 	.short	0x0008
        /*0014*/ 	.byte	0x00, 0xf5, 0x21, 0x00


	//----- nvinfo : EIATTR_KPARAM_INFO
	.align		4
.L_31:
        /*0018*/ 	.byte	0x04, 0x17
        /*001a*/ 	.short	(.L_33 - .L_32)
.L_32:
        /*001c*/ 	.word	0x00000000
        /*0020*/ 	.short	0x0000
        /*0022*/ 	.short	0x0000
        /*0024*/ 	.byte	0x00, 0xf5, 0x21, 0x00


	//----- nvinfo : EIATTR_SPARSE_MMA_MASK
	.align		4
.L_33:
        /*0028*/ 	.byte	0x03, 0x50
        /*002a*/ 	.short	0x0000


	//----- nvinfo : EIATTR_MAXREG_COUNT
	.align		4
        /*002c*/ 	.byte	0x03, 0x1b
        /*002e*/ 	.short	0x00ff


	//----- nvinfo : EIATTR_NUM_BARRIERS
	.align		4
        /*0030*/ 	.byte	0x02, 0x4c
        /*0032*/ 	.byte	0x01
	.zero		1


	//----- nvinfo : EIATTR_MERCURY_ISA_VERSION
	.align		4
        /*0034*/ 	.byte	0x03, 0x5f
        /*0036*/ 	.short	0x0101


	//----- nvinfo : EIATTR_VRC_CTA_INIT_COUNT
	.align		4
        /*0038*/ 	.byte	0x02, 0x4a
	.zero		1
	.zero		1


	//----- nvinfo : EIATTR_EXIT_INSTR_OFFSETS
	.align		4
        /*003c*/ 	.byte	0x04, 0x1c
        /*003e*/ 	.short	(.L_35 - .L_34)


	//   ....[0]....
.L_34:
        /*0040*/ 	.word	0x000009a0


	//   ....[1]....
        /*0044*/ 	.word	0x00001250


	//----- nvinfo : EIATTR_CRS_STACK_SIZE
	.align		4
.L_35:
        /*0048*/ 	.byte	0x04, 0x1e
        /*004a*/ 	.short	(.L_37 - .L_36)
.L_36:
        /*004c*/ 	.word	0x00000000


	//----- nvinfo : EIATTR_CBANK_PARAM_SIZE
	.align		4
.L_37:
        /*0050*/ 	.byte	0x03, 0x19
        /*0052*/ 	.short	0x0010


	//----- nvinfo : EIATTR_PARAM_CBANK
	.align		4
        /*0054*/ 	.byte	0x04, 0x0a
        /*0056*/ 	.short	(.L_39 - .L_38)
	.align		4
.L_38:
        /*0058*/ 	.word	index@(.nv.constant0._Z9step2loopPcS_)
        /*005c*/ 	.short	0x0380
        /*005e*/ 	.short	0x0010


	//----- nvinfo : EIATTR_SW_WAR
	.align		4
.L_39:
        /*0060*/ 	.byte	0x04, 0x36
        /*0062*/ 	.short	(.L_41 - .L_40)
.L_40:
        /*0064*/ 	.word	0x00000008
.L_41:


//--------------------- .nv.callgraph             --------------------------
	.section	.nv.callgraph,"",@"SHT_CUDA_CALLGRAPH"
	.align	4
	.sectionentsize	8
	.align		4
        /*0000*/ 	.word	0x00000000
	.align		4
        /*0004*/ 	.word	0xffffffff
	.align		4
        /*0008*/ 	.word	0x00000000
	.align		4
        /*000c*/ 	.word	0xfffffffe
	.align		4
        /*0010*/ 	.word	0x00000000
	.align		4
        /*0014*/ 	.word	0xfffffffd
	.align		4
        /*0018*/ 	.word	0x00000000
	.align		4
        /*001c*/ 	.word	0xfffffffc


//--------------------- .text._Z9step3loopPcS_S_  --------------------------
	.section	.text._Z9step3loopPcS_S_,"ax",@progbits
	.align	128
        .global         _Z9step3loopPcS_S_
        .type           _Z9step3loopPcS_S_,@function
        .size           _Z9step3loopPcS_S_,(.L_x_222 - _Z9step3loopPcS_S_)
        .other          _Z9step3loopPcS_S_,@"STO_CUDA_ENTRY STV_DEFAULT"
_Z9step3loopPcS_S_:
.text._Z9step3loopPcS_S_:
[----:B------:R-:W-:Y:S01]  /*0000*/  LDC R1, c[0x0][0x37c] ;  /* 0x0000df00ff017b82 */ /* 0x000fe20000000800 */
[----:B------:R-:W0:Y:S07]  /*0010*/  S2R R3, SR_TID.X ;  /* 0x0000000000037919 */ /* 0x000e2e0000002100 */
[----:B------:R-:W0:Y:S01]  /*0020*/  S2UR UR6, SR_CTAID.X ;  /* 0x00000000000679c3 */ /* 0x000e220000002500 */
[----:B------:R-:W1:Y:S01]  /*0030*/  LDCU.64 UR4, c[0x0][0x358] ;  /* 0x00006b00ff0477ac */ /* 0x000e620008000a00 */
[----:B------:R-:W2:Y:S01]  /*0040*/  S2R R5, SR_TID.Y ;  /* 0x0000000000057919 */ /* 0x000ea20000002200 */
[----:B------:R-:W3:Y:S05]  /*0050*/  LDCU.64 UR8, c[0x0][0x390] ;  /* 0x00007200ff0877ac */ /* 0x000eea0008000a00 */
[----:B------:R-:W0:Y:S08]  /*0060*/  LDC R0, c[0x0][0x360] ;  /* 0x0000d800ff007b82 */ /* 0x000e300000000800 */
[----:B------:R-:W2:Y:S08]  /*0070*/  S2UR UR7, SR_CTAID.Y ;  /* 0x00000000000779c3 */ /* 0x000eb00000002600 */
[----:B------:R-:W2:Y:S01]  /*0080*/  LDC R2, c[0x0][0x364] ;  /* 0x0000d900ff027b82 */ /* 0x000ea20000000800 */
[----:B0-----:R-:W-:-:S04]  /*0090*/  IMAD R0, R0, UR6, R3 ;  /* 0x0000000600007c24 */ /* 0x001fc8000f8e0203 */
[----:B------:R-:W-:Y:S02]  /*00a0*/  VIADD R3, R0, 0xf ;  /* 0x0000000f00037836 */ /* 0x000fe40000000000 */
[----:B--2---:R-:W-:-:S03]  /*00b0*/  IMAD R2, R2, UR7, R5 ;  /* 0x0000000702027c24 */ /* 0x004fc6000f8e0205 */
[----:B------:R-:W-:Y:S01]  /*00c0*/  VIMNMX R5, PT, PT, R0, R3, !PT ;  /* 0x0000000300057248 */ /* 0x000fe20007fe0100 */
[----:B-1-3--:R-:W-:-:S07]  /*00d0*/  VIADD R4, R2, 0x10 ;  /* 0x0000001002047836 */ /* 0x00afce0000000000 */
.L_x_159:
[----:B------:R-:W-:Y:S01]  /*00e0*/  PLOP3.LUT P3, PT, PT, PT, PT, 0x8, 0x80 ;  /* 0x000000000080781c */ /* 0x000fe20003f6e170 */
[----:B01----:R-:W-:-:S12]  /*00f0*/  IMAD.MOV.U32 R6, RZ, RZ, R0 ;  /* 0x000000ffff067224 */ /* 0x003fd800078e0000 */
.L_x_78:
[--C-:B------:R-:W-:Y:S01]  /*0100*/  IMAD R7, R6, 0x320, R2.reuse ;  /* 0x0000032006077824 */ /* 0x100fe200078e0202 */
[----:B------:R-:W-:Y:S01]  /*0110*/  BSSY.RECONVERGENT B2, `(.L_x_0) ;  /* 0x0000194000027945 */ /* 0x000fe20003800200 */
[----:B------:R-:W-:Y:S02]  /*0120*/  IMAD.MOV.U32 R9, RZ, RZ, R2 ;  /* 0x000000ffff097224 */ /* 0x000fe400078e0002 */
[C---:B------:R-:W-:Y:S02]  /*0130*/  VIADD R23, R7.reuse, 0xfffffce0 ;  /* 0xfffffce007177836 */ /* 0x040fe40000000000 */
[----:B01----:R-:W-:-:S07]  /*0140*/  VIADD R22, R7, 0x320 ;  /* 0x0000032007167836 */ /* 0x003fce0000000000 */
.L_x_77:
[----:B0-----:R-:W0:Y:S01]  /*0150*/  LDC.64 R14, c[0x0][0x388] ;  /* 0x0000e200ff0e7b82 */ /* 0x001e220000000a00 */
[----:B------:R-:W-:-:S07]  /*0160*/  SHF.R.S32.HI R24, RZ, 0x1f, R7 ;  /* 0x0000001fff187819 */ /* 0x000fce0000011407 */
[----:B-1----:R-:W1:Y:S01]  /*0170*/  LDC.64 R20, c[0x0][0x380] ;  /* 0x0000e000ff147b82 */ /* 0x002e620000000a00 */
[----:B0-----:R-:W-:-:S05]  /*0180*/  IADD3 R14, P0, PT, R7, R14, RZ ;  /* 0x0000000e070e7210 */ /* 0x001fca0007f1e0ff */
[----:B------:R-:W-:-:S05]  /*0190*/  IMAD.X R15, R24, 0x1, R15, P0 ;  /* 0x00000001180f7824 */ /* 0x000fca00000e060f */
[----:B------:R-:W2:Y:S01]  /*01a0*/  LDG.E.U8 R8, desc[UR4][R14.64] ;  /* 0x000000040e087981 */ /* 0x000ea2000c1e1100 */
[----:B------:R-:W-:Y:S01]  /*01b0*/  SHF.R.S32.HI R26, RZ, 0x1f, R23 ;  /* 0x0000001fff1a7819 */ /* 0x000fe20000011417 */
[----:B------:R-:W-:Y:S01]  /*01c0*/  BSSY.RECONVERGENT B1, `(.L_x_1) ;  /* 0x0000182000017945 */ /* 0x000fe20003800200 */
[----:B------:R-:W-:-:S03]  /*01d0*/  IADD3 R12, P0, PT, R23, UR8, RZ ;  /* 0x00000008170c7c10 */ /* 0x000fc6000ff1e0ff */
[----:B------:R-:W-:Y:S01]  /*01e0*/  BSSY.RELIABLE B0, `(.L_x_2) ;  /* 0x000017b000007945 */ /* 0x000fe20003800100 */
[-C--:B-1----:R-:W-:Y:S02]  /*01f0*/  IADD3 R16, P2, PT, R23, R20.reuse, RZ ;  /* 0x0000001417107210 */ /* 0x082fe40007f5e0ff */
[C---:B------:R-:W-:Y:S02]  /*0200*/  IADD3.X R13, PT, PT, R26.reuse, UR9, RZ, P0, !PT ;  /* 0x000000091a0d7c10 */ /* 0x040fe400087fe4ff */
[-C--:B------:R-:W-:Y:S01]  /*0210*/  IADD3 R10, P0, PT, R7, R20.reuse, RZ ;  /* 0x00000014070a7210 */ /* 0x080fe20007f1e0ff */
[----:B------:R-:W-:Y:S01]  /*0220*/  IMAD.X R17, R26, 0x1, R21, P2 ;  /* 0x000000011a117824 */ /* 0x000fe200010e0615 */
[----:B------:R-:W-:-:S03]  /*0230*/  IADD3 R18, P4, PT, R22, R20, RZ ;  /* 0x0000001416127210 */ /* 0x000fc60007f9e0ff */
[----:B------:R-:W-:Y:S01]  /*0240*/  IMAD.X R11, R24, 0x1, R21, P0 ;  /* 0x00000001180b7824 */ /* 0x000fe200000e0615 */
[----:B------:R-:W-:Y:S02]  /*0250*/  LEA.HI.X.SX32 R19, R22, R21, 0x1, P4 ;  /* 0x0000001516137211 */ /* 0x000fe400020f0eff */
[----:B--2---:R-:W-:-:S13]  /*0260*/  ISETP.NE.AND P1, PT, R8, 0x1, PT ;  /* 0x000000010800780c */ /* 0x004fda0003f25270 */
[----:B------:R-:W-:Y:S05]  /*0270*/  @!P1 BRA `(.L_x_3) ;  /* 0x0000000c00b49947 */ /* 0x000fea0003800000 */
[----:B------:R-:W-:-:S13]  /*0280*/  ISETP.NE.AND P1, PT, R8, RZ, PT ;  /* 0x000000ff0800720c */ /* 0x000fda0003f25270 */
[----:B------:R-:W-:Y:S05]  /*0290*/  @P1 BRA `(.L_x_4) ;  /* 0x0000000400941947 */ /* 0x000fea0003800000 */
[----:B------:R-:W-:-:S13]  /*02a0*/  ISETP.GT.AND P1, PT, R6, RZ, PT ;  /* 0x000000ff0600720c */ /* 0x000fda0003f24270 */
[----:B------:R-:W-:Y:S05]  /*02b0*/  @P1 BRA `(.L_x_5) ;  /* 0x00000000000c1947 */ /* 0x000fea0003800000 */
[----:B------:R0:W5:Y:S01]  /*02c0*/  LDG.E.U8 R14, desc[UR4][R10.64] ;  /* 0x000000040a0e7981 */ /* 0x000162000c1e1100 */
[----:B------:R-:W-:Y:S01]  /*02d0*/  IMAD.MOV.U32 R25, RZ, RZ, 0xff ;  /* 0x000000ffff197424 */ /* 0x000fe200078e00ff */
[----:B------:R-:W-:Y:S06]  /*02e0*/  BRA `(.L_x_6) ;  /* 0x0000000000a07947 */ /* 0x000fec0003800000 */
.L_x_5:
[----:B------:R-:W-:Y:S02]  /*02f0*/  IMAD.MOV.U32 R14, RZ, RZ, R10 ;  /* 0x000000ffff0e7224 */ /* 0x000fe400078e000a */
[----:B------:R-:W-:Y:S02]  /*0300*/  IMAD.X R15, RZ, RZ, R21, P0 ;  /* 0x000000ffff0f7224 */ /* 0x000fe400000e0615 */
[----:B------:R-:W2:Y:S04]  /*0310*/  LDG.E.U8 R21, desc[UR4][R16.64] ;  /* 0x0000000410157981 */ /* 0x000ea8000c1e1100 */
[----:B------:R-:W2:Y:S01]  /*0320*/  LDG.E.U8 R14, desc[UR4][R14.64] ;  /* 0x000000040e0e7981 */ /* 0x000ea2000c1e1100 */
[----:B------:R-:W-:Y:S01]  /*0330*/  BSSY.RECONVERGENT B3, `(.L_x_7) ;  /* 0x0000009000037945 */ /* 0x000fe20003800200 */
[----:B------:R-:W-:Y:S01]  /*0340*/  ISETP.NE.AND P0, PT, R9, RZ, PT ;  /* 0x000000ff0900720c */ /* 0x000fe20003f05270 */
[----:B------:R-:W-:Y:S01]  /*0350*/  IMAD.MOV.U32 R25, RZ, RZ, 0xff ;  /* 0x000000ffff197424 */ /* 0x000fe200078e00ff */
[----:B--2---:R-:W-:-:S13]  /*0360*/  ISETP.NE.AND P1, PT, R21, R14, PT ;  /* 0x0000000e1500720c */ /* 0x004fda0003f25270 */
[----:B------:R-:W-:Y:S05]  /*0370*/  @P1 BRA `(.L_x_8) ;  /* 0x0000000000101947 */ /* 0x000fea0003800000 */
[----:B------:R-:W2:Y:S02]  /*0380*/  LDG.E.S8 R8, desc[UR4][R12.64] ;  /* 0x000000040c087981 */ /* 0x000ea4000c1e1300 */
[----:B--2---:R-:W-:-:S04]  /*0390*/  ISETP.GT.AND P1, PT, R8, RZ, PT ;  /* 0x000000ff0800720c */ /* 0x004fc80003f24270 */
[----:B------:R-:W-:-:S04]  /*03a0*/  SEL R8, R8, 0xffff, P1 ;  /* 0x0000ffff08087807 */ /* 0x000fc80000800000 */
[----:B------:R-:W-:-:S07]  /*03b0*/  LOP3.LUT R25, R8, 0xff, RZ, 0xc0, !PT ;  /* 0x000000ff08197812 */ /* 0x000fce00078ec0ff */
.L_x_8:
[----:B------:R-:W-:Y:S05]  /*03c0*/  BSYNC.RECONVERGENT B3 ;  /* 0x0000000000037941 */ /* 0x000fea0003800200 */
.L_x_7:
[----:B------:R-:W-:Y:S04]  /*03d0*/  BSSY.RECONVERGENT B3, `(.L_x_9) ;  /* 0x0000017000037945 */ /* 0x000fe80003800200 */
[----:B------:R-:W-:Y:S04]  /*03e0*/  BSSY.RELIABLE B4, `(.L_x_10) ;  /* 0x000000e000047945 */ /* 0x000fe80003800100 */
[----:B------:R-:W-:Y:S05]  /*03f0*/  @!P0 BRA `(.L_x_11) ;  /* 0x0000000000308947 */ /* 0x000fea0003800000 */
[----:B------:R-:W2:Y:S01]  /*0400*/  LDG.E.U8 R15, desc[UR4][R16.64+-0x1] ;  /* 0xffffff04100f7981 */ /* 0x000ea2000c1e1100 */
[----:B------:R-:W-:Y:S01]  /*0410*/  PRMT R8, R14, 0x9910, RZ ;  /* 0x000099100e087816 */ /* 0x000fe200000000ff */
[----:B------:R-:W-:Y:S01]  /*0420*/  BSSY.RECONVERGENT B5, `(.L_x_12) ;  /* 0x0000007000057945 */ /* 0x000fe20003800200 */
[----:B------:R-:W-:Y:S02]  /*0430*/  ISETP.GT.U32.AND P2, PT, R9, 0x31e, PT ;  /* 0x0000031e0900780c */ /* 0x000fe40003f44070 */
[----:B--2---:R-:W-:-:S13]  /*0440*/  ISETP.NE.AND P1, PT, R15, R8, PT ;  /* 0x000000080f00720c */ /* 0x004fda0003f25270 */
[----:B------:R-:W-:Y:S05]  /*0450*/  @P1 BRA `(.L_x_13) ;  /* 0x00000000000c1947 */ /* 0x000fea0003800000 */
[----:B------:R-:W2:Y:S02]  /*0460*/  LDG.E.S8 R20, desc[UR4][R12.64+-0x1] ;  /* 0xffffff040c147981 */ /* 0x000ea4000c1e1300 */
[----:B--2---:R-:W-:-:S13]  /*0470*/  ISETP.GE.AND P1, PT, R20, 0x1, PT ;  /* 0x000000011400780c */ /* 0x004fda0003f26270 */
[----:B------:R-:W-:-:S07]  /*0480*/  @P1 VIMNMX.U32 R25, PT, PT, R25, R20, PT ;  /* 0x0000001419191248 */ /* 0x000fce0003fe0000 */
.L_x_13:
[----:B------:R-:W-:Y:S05]  /*0490*/  BSYNC.RECONVERGENT B5 ;  /* 0x0000000000057941 */ /* 0x000fea0003800200 */
.L_x_12:
[----:B------:R-:W-:Y:S05]  /*04a0*/  @P2 BREAK.RELIABLE B4 ;  /* 0x0000000000042942 */ /* 0x000fea0003800100 */
[----:B------:R-:W-:Y:S05]  /*04b0*/  @P2 BRA `(.L_x_14) ;  /* 0x0000000000202947 */ /* 0x000fea0003800000 */
.L_x_11:
[----:B------:R-:W-:Y:S05]  /*04c0*/  BSYNC.RELIABLE B4 ;  /* 0x0000000000047941 */ /* 0x000fea0003800100 */
.L_x_10:
[----:B------:R-:W2:Y:S01]  /*04d0*/  LDG.E.U8 R17, desc[UR4][R16.64+0x1] ;  /* 0x0000010410117981 */ /* 0x000ea2000c1e1100 */
[----:B------:R-:W-:-:S04]  /*04e0*/  PRMT R8, R14, 0x9910, RZ ;  /* 0x000099100e087816 */ /* 0x000fc800000000ff */
[----:B--2---:R-:W-:-:S13]  /*04f0*/  ISETP.NE.AND P1, PT, R17, R8, PT ;  /* 0x000000081100720c */ /* 0x004fda0003f25270 */
[----:B------:R-:W-:Y:S05]  /*0500*/  @P1 BRA `(.L_x_14) ;  /* 0x00000000000c1947 */ /* 0x000fea0003800000 */
[----:B------:R-:W2:Y:S02]  /*0510*/  LDG.E.S8 R16, desc[UR4][R12.64+0x1] ;  /* 0x000001040c107981 */ /* 0x000ea4000c1e1300 */
[----:B--2---:R-:W-:-:S13]  /*0520*/  ISETP.GE.AND P1, PT, R16, 0x1, PT ;  /* 0x000000011000780c */ /* 0x004fda0003f26270 */
[----:B------:R-:W-:-:S07]  /*0530*/  @P1 VIMNMX.U32 R25, PT, PT, R25, R16, PT ;  /* 0x0000001019191248 */ /* 0x000fce0003fe0000 */
.L_x_14:
[----:B------:R-:W-:Y:S05]  /*0540*/  BSYNC.RECONVERGENT B3 ;  /* 0x0000000000037941 */ /* 0x000fea0003800200 */
.L_x_9:
[----:B------:R-:W-:-:S13]  /*0550*/  ISETP.GT.U32.AND P1, PT, R6, 0x31e, PT ;  /* 0x0000031e0600780c */ /* 0x000fda0003f24070 */
[----:B------:R-:W-:Y:S05]  /*0560*/  @P1 BRA `(.L_x_15) ;  /* 0x0000000000741947 */ /* 0x000fea0003800000 */
.L_x_6:
[----:B------:R-:W2:Y:S01]  /*0570*/  LDG.E.U8 R15, desc[UR4][R18.64] ;  /* 0x00000004120f7981 */ /* 0x000ea2000c1e1100 */
[----:B-----5:R-:W-:Y:S01]  /*0580*/  PRMT R8, R14, 0x9910, RZ ;  /* 0x000099100e087816 */ /* 0x020fe200000000ff */
[----:B------:R-:W-:Y:S01]  /*0590*/  BSSY.RECONVERGENT B3, `(.L_x_16) ;  /* 0x0000007000037945 */ /* 0x000fe20003800200 */
[----:B------:R-:W-:Y:S02]  /*05a0*/  ISETP.NE.AND P0, PT, R9, RZ, PT ;  /* 0x000000ff0900720c */ /* 0x000fe40003f05270 */
[----:B--2---:R-:W-:-:S13]  /*05b0*/  ISETP.NE.AND P1, PT, R15, R8, PT ;  /* 0x000000080f00720c */ /* 0x004fda0003f25270 */
[----:B------:R-:W-:Y:S05]  /*05c0*/  @P1 BRA `(.L_x_17) ;  /* 0x00000000000c1947 */ /* 0x000fea0003800000 */
[----:B------:R-:W2:Y:S02]  /*05d0*/  LDG.E.S8 R16, desc[UR4][R12.64+0x640] ;  /* 0x000640040c107981 */ /* 0x000ea4000c1e1300 */
[----:B--2---:R-:W-:-:S13]  /*05e0*/  ISETP.GE.AND P1, PT, R16, 0x1, PT ;  /* 0x000000011000780c */ /* 0x004fda0003f26270 */
[----:B------:R-:W-:-:S07]  /*05f0*/  @P1 VIMNMX.U32 R25, PT, PT, R25, R16, PT ;  /* 0x0000001019191248 */ /* 0x000fce0003fe0000 */
.L_x_17:
[----:B------:R-:W-:Y:S05]  /*0600*/  BSYNC.RECONVERGENT B3 ;  /* 0x0000000000037941 */ /* 0x000fea0003800200 */
.L_x_16:
[----:B------:R-:W-:Y:S05]  /*0610*/  @!P0 BRA `(.L_x_18) ;  /* 0x0000000000288947 */ /* 0x000fea0003800000 */
[----:B------:R-:W2:Y:S01]  /*0620*/  LDG.E.U8 R15, desc[UR4][R18.64+-0x1] ;  /* 0xffffff04120f7981 */ /* 0x000ea2000c1e1100 */
[----:B------:R-:W-:Y:S01]  /*0630*/  BSSY.RECONVERGENT B3, `(.L_x_19) ;  /* 0x0000007000037945 */ /* 0x000fe20003800200 */
[----:B------:R-:W-:Y:S02]  /*0640*/  ISETP.GT.U32.AND P2, PT, R9, 0x31e, PT ;  /* 0x0000031e0900780c */ /* 0x000fe40003f44070 */
[----:B--2---:R-:W-:-:S13]  /*0650*/  ISETP.NE.AND P1, PT, R15, R8, PT ;  /* 0x000000080f00720c */ /* 0x004fda0003f25270 */
[----:B------:R-:W-:Y:S05]  /*0660*/  @P1 BRA `(.L_x_20) ;  /* 0x00000000000c1947 */ /* 0x000fea0003800000 */
[----:B------:R-:W2:Y:S02]  /*0670*/  LDG.E.S8 R16, desc[UR4][R12.64+0x63f] ;  /* 0x00063f040c107981 */ /* 0x000ea4000c1e1300 */
[----:B--2---:R-:W-:-:S13]  /*0680*/  ISETP.GE.AND P1, PT, R16, 0x1, PT ;  /* 0x000000011000780c */ /* 0x004fda0003f26270 */
[----:B------:R-:W-:-:S07]  /*0690*/  @P1 VIMNMX.U32 R25, PT, PT, R25, R16, PT ;  /* 0x0000001019191248 */ /* 0x000fce0003fe0000 */
.L_x_20:
[----:B------:R-:W-:Y:S05]  /*06a0*/  BSYNC.RECONVERGENT B3 ;  /* 0x0000000000037941 */ /* 0x000fea0003800200 */
.L_x_19:
[----:B------:R-:W-:Y:S05]  /*06b0*/  @P2 BRA `(.L_x_21) ;  /* 0x0000000000242947 */ /* 0x000fea0003800000 */
.L_x_18:
[----:B------:R-:W2:Y:S01]  /*06c0*/  LDG.E.U8 R19, desc[UR4][R18.64+0x1] ;  /* 0x0000010412137981 */ /* 0x000ea2000c1e1100 */
[----:B------:R-:W-:Y:S01]  /*06d0*/  BSSY.RECONVERGENT B3, `(.L_x_15) ;  /* 0x0000006000037945 */ /* 0x000fe20003800200 */
[----:B--2---:R-:W-:-:S13]  /*06e0*/  ISETP.NE.AND P1, PT, R19, R8, PT ;  /* 0x000000081300720c */ /* 0x004fda0003f25270 */
[----:B------:R-:W-:Y:S05]  /*06f0*/  @P1 BRA `(.L_x_22) ;  /* 0x00000000000c1947 */ /* 0x000fea0003800000 */
[----:B------:R-:W2:Y:S02]  /*0700*/  LDG.E.S8 R16, desc[UR4][R12.64+0x641] ;  /* 0x000641040c107981 */ /* 0x000ea4000c1e1300 */
[----:B--2---:R-:W-:-:S13]  /*0710*/  ISETP.GE.AND P1, PT, R16, 0x1, PT ;  /* 0x000000011000780c */ /* 0x004fda0003f26270 */
[----:B------:R-:W-:-:S07]  /*0720*/  @P1 VIMNMX.U32 R25, PT, PT, R25, R16, PT ;  /* 0x0000001019191248 */ /* 0x000fce0003fe0000 */
.L_x_22:
[----:B------:R-:W-:Y:S05]  /*0730*/  BSYNC.RECONVERGENT B3 ;  /* 0x0000000000037941 */ /* 0x000fea0003800200 */
.L_x_15:
[----:B------:R-:W-:Y:S05]  /*0740*/  @!P0 BRA `(.L_x_23) ;  /* 0x0000000000288947 */ /* 0x000fea0003800000 */
.L_x_21:
        /* <DEDUP_REMOVED lines=8> */
.L_x_25:
[----:B------:R-:W-:Y:S05]  /*07d0*/  BSYNC.RECONVERGENT B3 ;  /* 0x0000000000037941 */ /* 0x000fea0003800200 */
.L_x_24:
[----:B------:R-:W-:Y:S05]  /*07e0*/  @P1 BRA `(.L_x_26) ;  /* 0x0000000000201947 */ /* 0x000fea0003800000 */
.L_x_23:
[----:B0-----:R-:W2:Y:S01]  /*07f0*/  LDG.E.U8 R10, desc[UR4][R10.64+0x1] ;  /* 0x000001040a0a7981 */ /* 0x001ea2000c1e1100 */
[----:B------:R-:W-:-:S04]  /*0800*/  PRMT R15, R14, 0x9910, RZ ;  /* 0x000099100e0f7816 */ /* 0x000fc800000000ff */
[----:B--2---:R-:W-:-:S13]  /*0810*/  ISETP.NE.AND P0, PT, R10, R15, PT ;  /* 0x0000000f0a00720c */ /* 0x004fda0003f05270 */
[----:B------:R-:W-:Y:S05]  /*0820*/  @P0 BRA `(.L_x_26) ;  /* 0x0000000000100947 */ /* 0x000fea0003800000 */
[----:B------:R-:W2:Y:S02]  /*0830*/  LDG.E.S8 R8, desc[UR4][R12.64+0x321] ;  /* 0x000321040c087981 */ /* 0x000ea4000c1e1300 */
[----:B--2---:R-:W-:-:S13]  /*0840*/  ISETP.GE.AND P0, PT, R8, 0x1, PT ;  /* 0x000000010800780c */ /* 0x004fda0003f06270 */
[----:B------:R-:W-:Y:S01]  /*0850*/  @P0 VIMNMX.U32 R25, PT, PT, R25, R8, PT ;  /* 0x0000000819190248 */ /* 0x000fe20003fe0000 */
[----:B------:R-:W-:Y:S06]  /*0860*/  @P0 BRA `(.L_x_27) ;  /* 0x0000001000480947 */ /* 0x000fec0003800000 */
.L_x_26:
[----:B------:R-:W-:-:S13]  /*0870*/  ISETP.NE.AND P0, PT, R25, 0xff, PT ;  /* 0x000000ff1900780c */ /* 0x000fda0003f05270 */
[----:B------:R-:W-:Y:S05]  /*0880*/  @P0 BRA `(.L_x_27) ;  /* 0x0000001000400947 */ /* 0x000fea0003800000 */
[----:B------:R-:W2:Y:S01]  /*0890*/  LDG.E.U8 R8, desc[UR4][R12.64+0x320] ;  /* 0x000320040c087981 */ /* 0x000ea2000c1e1100 */
[----:B------:R-:W-:Y:S01]  /*08a0*/  IMAD.MOV.U32 R25, RZ, RZ, 0x1 ;  /* 0x00000001ff197424 */ /* 0x000fe200078e00ff */
[----:B--2---:R-:W-:-:S13]  /*08b0*/  ISETP.NE.AND P0, PT, R8, RZ, PT ;  /* 0x000000ff0800720c */ /* 0x004fda0003f05270 */
[----:B------:R-:W-:Y:S05]  /*08c0*/  @P0 BREAK.RELIABLE B0 ;  /* 0x0000000000000942 */ /* 0x000fea0003800100 */
[----:B------:R-:W-:Y:S05]  /*08d0*/  @!P0 BRA `(.L_x_27) ;  /* 0x00000010002c8947 */ /* 0x000fea0003800000 */
[----:B------:R-:W-:Y:S05]  /*08e0*/  BRA `(.L_x_28) ;  /* 0x00000010003c7947 */ /* 0x000fea0003800000 */
.L_x_4:
[----:B------:R-:W-:-:S13]  /*08f0*/  ISETP.GT.AND P1, PT, R6, RZ, PT ;  /* 0x000000ff0600720c */ /* 0x000fda0003f24270 */
[----:B------:R-:W-:Y:S05]  /*0900*/  @P1 BRA `(.L_x_29) ;  /* 0x00000000000c1947 */ /* 0x000fea0003800000 */
[----:B------:R0:W5:Y:S01]  /*0910*/  LDG.E.U8 R20, desc[UR4][R10.64] ;  /* 0x000000040a147981 */ /* 0x000162000c1e1100 */
[----:B------:R-:W-:Y:S01]  /*0920*/  IMAD.MOV.U32 R25, RZ, RZ, 0xff ;  /* 0x000000ffff197424 */ /* 0x000fe200078e00ff */
[----:B------:R-:W-:Y:S06]  /*0930*/  BRA `(.L_x_30) ;  /* 0x0000000000dc7947 */ /* 0x000fec0003800000 */
.L_x_29:
[----:B------:R-:W-:Y:S01]  /*0940*/  IMAD.MOV.U32 R20, RZ, RZ, R10 ;  /* 0x000000ffff147224 */ /* 0x000fe200078e000a */
[----:B------:R-:W2:Y:S01]  /*0950*/  LDG.E.U8 R25, desc[UR4][R16.64] ;  /* 0x0000000410197981 */ /* 0x000ea2000c1e1100 */
[----:B------:R-:W-:-:S05]  /*0960*/  IMAD.X R21, RZ, RZ, R21, P0 ;  /* 0x000000ffff157224 */ /* 0x000fca00000e0615 */
[----:B------:R-:W2:Y:S01]  /*0970*/  LDG.E.U8 R20, desc[UR4][R20.64] ;  /* 0x0000000414147981 */ /* 0x000ea2000c1e1100 */
[----:B------:R-:W-:Y:S01]  /*0980*/  BSSY.RECONVERGENT B3, `(.L_x_31) ;  /* 0x000000e000037945 */ /* 0x000fe20003800200 */
[----:B------:R-:W-:Y:S02]  /*0990*/  ISETP.NE.AND P0, PT, R9, RZ, PT ;  /* 0x000000ff0900720c */ /* 0x000fe40003f05270 */
[----:B--2---:R-:W-:Y:S01]  /*09a0*/  ISETP.NE.AND P1, PT, R25, R20, PT ;  /* 0x000000141900720c */ /* 0x004fe20003f25270 */
[----:B------:R-:W-:-:S12]  /*09b0*/  IMAD.MOV.U32 R25, RZ, RZ, 0xff ;  /* 0x000000ffff197424 */ /* 0x000fd800078e00ff */
[----:B------:R-:W-:Y:S05]  /*09c0*/  @P1 BRA `(.L_x_32) ;  /* 0x0000000000241947 */ /* 0x000fea0003800000 */
[----:B------:R-:W2:Y:S01]  /*09d0*/  LDG.E.S8 R21, desc[UR4][R14.64+-0x320] ;  /* 0xfffce0040e157981 */ /* 0x000ea2000c1e1300 */
[----:B------:R-:W-:-:S05]  /*09e0*/  PRMT R24, R8, 0x8880, RZ ;  /* 0x0000888008187816 */ /* 0x000fca00000000ff */
[----:B------:R-:W-:-:S05]  /*09f0*/  VIADD R24, R24, 0xffffffff ;  /* 0xffffffff18187836 */ /* 0x000fca0000000000 */
[----:B--2---:R-:W-:-:S13]  /*0a00*/  ISETP.NE.AND P1, PT, R24, R21, PT ;  /* 0x000000151800720c */ /* 0x004fda0003f25270 */
[----:B------:R-:W-:Y:S05]  /*0a10*/  @P1 BRA `(.L_x_32) ;  /* 0x0000000000101947 */ /* 0x000fea0003800000 */
[----:B------:R-:W2:Y:S02]  /*0a20*/  LDG.E.S8 R21, desc[UR4][R12.64] ;  /* 0x000000040c157981 */ /* 0x000ea4000c1e1300 */
[----:B--2---:R-:W-:-:S04]  /*0a30*/  ISETP.GT.AND P1, PT, R21, RZ, PT ;  /* 0x000000ff1500720c */ /* 0x004fc80003f24270 */
[----:B------:R-:W-:-:S04]  /*0a40*/  SEL R21, R21, 0xffff, P1 ;  /* 0x0000ffff15157807 */ /* 0x000fc80000800000 */
[----:B------:R-:W-:-:S07]  /*0a50*/  LOP3.LUT R25, R21, 0xff, RZ, 0xc0, !PT ;  /* 0x000000ff15197812 */ /* 0x000fce00078ec0ff */
.L_x_32:
[----:B------:R-:W-:Y:S05]  /*0a60*/  BSYNC.RECONVERGENT B3 ;  /* 0x0000000000037941 */ /* 0x000fea0003800200 */
.L_x_31:
        /* <DEDUP_REMOVED lines=9> */
[----:B------:R-:W2:Y:S01]  /*0b00*/  LDG.E.S8 R24, desc[UR4][R14.64+-0x321] ;  /* 0xfffcdf040e187981 */ /* 0x000ea2000c1e1300 */
[----:B------:R-:W-:-:S05]  /*0b10*/  PRMT R26, R8, 0x8880, RZ ;  /* 0x00008880081a7816 */ /* 0x000fca00000000ff */
[----:B------:R-:W-:-:S05]  /*0b20*/  VIADD R27, R26, 0xffffffff ;  /* 0xffffffff1a1b7836 */ /* 0x000fca0000000000 */
[----:B--2---:R-:W-:-:S13]  /*0b30*/  ISETP.NE.AND P1, PT, R27, R24, PT ;  /* 0x000000181b00720c */ /* 0x004fda0003f25270 */
[----:B------:R-:W-:Y:S05]  /*0b40*/  @P1 BRA `(.L_x_37) ;  /* 0x00000000000c1947 */ /* 0x000fea0003800000 */
[----:B------:R-:W2:Y:S02]  /*0b50*/  LDG.E.S8 R24, desc[UR4][R12.64+-0x1] ;  /* 0xffffff040c187981 */ /* 0x000ea4000c1e1300 */
[----:B--2---:R-:W-:-:S13]  /*0b60*/  ISETP.GE.AND P1, PT, R24, 0x1, PT ;  /* 0x000000011800780c */ /* 0x004fda0003f26270 */
[----:B------:R-:W-:-:S07]  /*0b70*/  @P1 VIMNMX.U32 R25, PT, PT, R25, R24, PT ;  /* 0x0000001819191248 */ /* 0x000fce0003fe0000 */
.L_x_37:
[----:B------:R-:W-:Y:S05]  /*0b80*/  BSYNC.RECONVERGENT B5 ;  /* 0x0000000000057941 */ /* 0x000fea0003800200 */
.L_x_36:
[----:B------:R-:W-:Y:S05]  /*0b90*/  @P2 BREAK.RELIABLE B4 ;  /* 0x0000000000042942 */ /* 0x000fea0003800100 */
[----:B------:R-:W-:Y:S05]  /*0ba0*/  @P2 BRA `(.L_x_38) ;  /* 0x0000000000342947 */ /* 0x000fea0003800000 */
.L_x_35:
[----:B------:R-:W-:Y:S05]  /*0bb0*/  BSYNC.RELIABLE B4 ;  /* 0x0000000000047941 */ /* 0x000fea0003800100 */
.L_x_34:
[----:B------:R-:W2:Y:S01]  /*0bc0*/  LDG.E.U8 R16, desc[UR4][R16.64+0x1] ;  /* 0x0000010410107981 */ /* 0x000ea2000c1e1100 */
[----:B------:R-:W-:-:S04]  /*0bd0*/  PRMT R21, R20, 0x9910, RZ ;  /* 0x0000991014157816 */ /* 0x000fc800000000ff */
        /* <DEDUP_REMOVED lines=10> */
.L_x_38:
[----:B------:R-:W-:Y:S05]  /*0c80*/  BSYNC.RECONVERGENT B3 ;  /* 0x0000000000037941 */ /* 0x000fea0003800200 */
.L_x_33:
[----:B------:R-:W-:-:S13]  /*0c90*/  ISETP.GT.U32.AND P1, PT, R6, 0x31e, PT ;  /* 0x0000031e0600780c */ /* 0x000fda0003f24070 */
[----:B------:R-:W-:Y:S05]  /*0ca0*/  @P1 BRA `(.L_x_39) ;  /* 0x0000000000b01947 */ /* 0x000fea0003800000 */
.L_x_30:
[----:B------:R-:W2:Y:S01]  /*0cb0*/  LDG.E.U8 R16, desc[UR4][R18.64] ;  /* 0x0000000412107981 */ /* 0x000ea2000c1e1100 */
[----:B-----5:R-:W-:Y:S01]  /*0cc0*/  PRMT R21, R20, 0x9910, RZ ;  /* 0x0000991014157816 */ /* 0x020fe200000000ff */
[----:B------:R-:W-:Y:S01]  /*0cd0*/  BSSY.RECONVERGENT B3, `(.L_x_40) ;  /* 0x000000c000037945 */ /* 0x000fe20003800200 */
[----:B------:R-:W-:Y:S02]  /*0ce0*/  ISETP.NE.AND P0, PT, R9, RZ, PT ;  /* 0x000000ff0900720c */ /* 0x000fe40003f05270 */
        /* <DEDUP_REMOVED lines=10> */
.L_x_41:
[----:B------:R-:W-:Y:S05]  /*0d90*/  BSYNC.RECONVERGENT B3 ;  /* 0x0000000000037941 */ /* 0x000fea0003800200 */
.L_x_40:
[----:B------:R-:W-:Y:S05]  /*0da0*/  @!P0 BRA `(.L_x_42) ;  /* 0x00000000003c8947 */ /* 0x000fea0003800000 */
[----:B------:R-:W2:Y:S01]  /*0db0*/  LDG.E.U8 R16, desc[UR4][R18.64+-0x1] ;  /* 0xffffff0412107981 */ /* 0x000ea2000c1e1100 */
        /* <DEDUP_REMOVED lines=12> */
.L_x_44:
[----:B------:R-:W-:Y:S05]  /*0e80*/  BSYNC.RECONVERGENT B3 ;  /* 0x0000000000037941 */ /* 0x000fea0003800200 */
.L_x_43:
[----:B------:R-:W-:Y:S05]  /*0e90*/  @P2 BRA `(.L_x_45) ;  /* 0x0000000000382947 */ /* 0x000fea0003800000 */
.L_x_42:
[----:B------:R-:W2:Y:S01]  /*0ea0*/  LDG.E.U8 R18, desc[UR4][R18.64+0x1] ;  /* 0x0000010412127981 */ /* 0x000ea2000c1e1100 */
[----:B------:R-:W-:Y:S01]  /*0eb0*/  BSSY.RECONVERGENT B3, `(.L_x_39) ;  /* 0x000000b000037945 */ /* 0x000fe20003800200 */
        /* <DEDUP_REMOVED lines=10> */
.L_x_46:
[----:B------:R-:W-:Y:S05]  /*0f60*/  BSYNC.RECONVERGENT B3 ;  /* 0x0000000000037941 */ /* 0x000fea0003800200 */
.L_x_39:
[----:B------:R-:W-:Y:S05]  /*0f70*/  @!P0 BRA `(.L_x_47) ;  /* 0x00000000003c8947 */ /* 0x000fea0003800000 */
.L_x_45:
        /* <DEDUP_REMOVED lines=13> */
.L_x_49:
[----:B------:R-:W-:Y:S05]  /*1050*/  BSYNC.RECONVERGENT B3 ;  /* 0x0000000000037941 */ /* 0x000fea0003800200 */
.L_x_48:
[----:B------:R-:W-:Y:S05]  /*1060*/  @P1 BRA `(.L_x_50) ;  /* 0x00000008003c1947 */ /* 0x000fea0003800000 */
.L_x_47:
[----:B0-----:R-:W2:Y:S01]  /*1070*/  LDG.E.U8 R11, desc[UR4][R10.64+0x1] ;  /* 0x000001040a0b7981 */ /* 0x001ea2000c1e1100 */
        /* <DEDUP_REMOVED lines=10> */
[----:B------:R-:W-:Y:S05]  /*1120*/  @!P0 BRA `(.L_x_50) ;  /* 0x00000008000c8947 */ /* 0x000fea0003800000 */
[----:B------:R-:W-:Y:S01]  /*1130*/  VIMNMX.U32 R25, PT, PT, R25, R8, PT ;  /* 0x0000000819197248 */ /* 0x000fe20003fe0000 */
[----:B------:R-:W-:Y:S06]  /*1140*/  BRA `(.L_x_27) ;  /* 0x0000000800107947 */ /* 0x000fec0003800000 */
.L_x_3:
[----:B------:R-:W2:Y:S01]  /*1150*/  LDG.E.U8 R15, desc[UR4][R10.64] ;  /* 0x000000040a0f7981 */ /* 0x000ea2000c1e1100 */
[----:B------:R-:W-:Y:S01]  /*1160*/  ISETP.GE.AND P4, PT, R6, 0x1, PT ;  /* 0x000000010600780c */ /* 0x000fe20003f86270 */
[----:B------:R-:W-:Y:S04]  /*1170*/  BSSY.RECONVERGENT B3, `(.L_x_51) ;  /* 0x0000034000037945 */ /* 0x000fe80003800200 */
[----:B------:R-:W-:Y:S01]  /*1180*/  BSSY.RELIABLE B4, `(.L_x_52) ;  /* 0x000002e000047945 */ /* 0x000fe20003800100 */
[----:B--2---:R-:W-:-:S07]  /*1190*/  PRMT R14, R15, 0x8880, RZ ;  /* 0x000088800f0e7816 */ /* 0x004fce00000000ff */
[----:B------:R-:W-:Y:S05]  /*11a0*/  @!P4 BRA `(.L_x_53) ;  /* 0x000000000058c947 */ /* 0x000fea0003800000 */
[----:B------:R-:W2:Y:S01]  /*11b0*/  LDG.E.S8 R8, desc[UR4][R10.64+-0x320] ;  /* 0xfffce0040a087981 */ /* 0x000ea2000c1e1300 */
[----:B------:R-:W-:Y:S01]  /*11c0*/  ISETP.NE.AND P2, PT, R9, RZ, PT ;  /* 0x000000ff0900720c */ /* 0x000fe20003f45270 */
[----:B------:R-:W-:Y:S01]  /*11d0*/  BSSY.RECONVERGENT B5, `(.L_x_54) ;  /* 0x0000010000057945 */ /* 0x000fe20003800200 */
[----:B------:R-:W-:-:S03]  /*11e0*/  PRMT R14, R15, 0x8880, RZ ;  /* 0x000088800f0e7816 */ /* 0x000fc600000000ff */
[----:B------:R-:W-:Y:S01]  /*11f0*/  BSSY.RELIABLE B6, `(.L_x_55) ;  /* 0x000000b000067945 */ /* 0x000fe20003800100 */
[----:B------:R-:W-:-:S04]  /*1200*/  PRMT R14, R14, 0x7710, RZ ;  /* 0x000077100e0e7816 */ /* 0x000fc800000000ff */
[----:B--2---:R-:W-:-:S04]  /*1210*/  VIMNMX.S16x2 R8, PT, PT, R8, R14, PT ;  /* 0x0000000e08087248 */ /* 0x004fc80003fe0300 */
[----:B------:R-:W-:Y:S01]  /*1220*/  PRMT R14, R8, 0x9910, RZ ;  /* 0x00009910080e7816 */ /* 0x000fe200000000ff */
[----:B------:R-:W-:Y:S06]  /*1230*/  @!P2 BRA `(.L_x_56) ;  /* 0x000000000018a947 */ /* 0x000fec0003800000 */
[----:B------:R-:W2:Y:S01]  /*1240*/  LDG.E.S8 R14, desc[UR4][R10.64+-0x321] ;  /* 0xfffcdf040a0e7981 */ /* 0x000ea2000c1e1300 */
[----:B------:R-:W-:-:S13]  /*1250*/  ISETP.GT.U32.AND P0, PT, R9, 0x31e, PT ;  /* 0x0000031e0900780c */ /* 0x000fda0003f04070 */
[----:B------:R-:W-:Y:S05]  /*1260*/  @P0 BREAK.RELIABLE B6 ;  /* 0x0000000000060942 */ /* 0x000fea0003800100 */
[----:B--2---:R-:W-:-:S04]  /*1270*/  VIMNMX.S16x2 R8, PT, PT, R8, R14, PT ;  /* 0x0000000e08087248 */ /* 0x004fc80003fe0300 */
[----:B------:R-:W-:Y:S01]  /*1280*/  PRMT R14, R8, 0x9910, RZ ;  /* 0x00009910080e7816 */ /* 0x000fe200000000ff */
[----:B------:R-:W-:Y:S06]  /*1290*/  @P0 BRA `(.L_x_57) ;  /* 0x00000000000c0947 */ /* 0x000fec0003800000 */
.L_x_56:
[----:B------:R-:W-:Y:S05]  /*12a0*/  BSYNC.RELIABLE B6 ;  /* 0x0000000000067941 */ /* 0x000fea0003800100 */
.L_x_55:
[----:B------:R-:W2:Y:S02]  /*12b0*/  LDG.E.S8 R15, desc[UR4][R10.64+-0x31f] ;  /* 0xfffce1040a0f7981 */ /* 0x000ea4000c1e1300 */
[----:B--2---:R-:W-:-:S07]  /*12c0*/  VIMNMX R14, PT, PT, R15, R14, PT ;  /* 0x0000000e0f0e7248 */ /* 0x004fce0003fe0100 */
.L_x_57:
[----:B------:R-:W-:Y:S05]  /*12d0*/  BSYNC.RECONVERGENT B5 ;  /* 0x0000000000057941 */ /* 0x000fea0003800200 */
.L_x_54:
[----:B------:R-:W-:Y:S02]  /*12e0*/  ISETP.GT.U32.AND P1, PT, R6, 0x31e, PT ;  /* 0x0000031e0600780c */ /* 0x000fe40003f24070 */
[----:B------:R-:W-:-:S11]  /*12f0*/  PLOP3.LUT P0, PT, PT, PT, PT, 0x8, 0x80 ;  /* 0x000000000080781c */ /* 0x000fd60003f0e170 */
[----:B------:R-:W-:Y:S05]  /*1300*/  @P1 BRA `(.L_x_58) ;  /* 0x0000000000301947 */ /* 0x000fea0003800000 */
.L_x_53:
[----:B------:R-:W2:Y:S01]  /*1310*/  LDG.E.S8 R15, desc[UR4][R10.64+0x320] ;  /* 0x000320040a0f7981 */ /* 0x000ea2000c1e1300 */
[----:B------:R-:W-:Y:S02]  /*1320*/  ISETP.NE.AND P2, PT, R9, RZ, PT ;  /* 0x000000ff0900720c */ /* 0x000fe40003f45270 */
[----:B--2---:R-:W-:-:S11]  /*1330*/  VIMNMX R14, PT, PT, R15, R14, PT ;  /* 0x0000000e0f0e7248 */ /* 0x004fd60003fe0100 */
[----:B------:R-:W-:Y:S05]  /*1340*/  @!P2 BRA `(.L_x_59) ;  /* 0x000000000014a947 */ /* 0x000fea0003800000 */
[----:B------:R-:W2:Y:S01]  /*1350*/  LDG.E.S8 R15, desc[UR4][R10.64+0x31f] ;  /* 0x00031f040a0f7981 */ /* 0x000ea2000c1e1300 */
[----:B------:R-:W-:Y:S02]  /*1360*/  ISETP.GT.U32.AND P1, PT, R9, 0x31e, PT ;  /* 0x0000031e0900780c */ /* 0x000fe40003f24070 */
[----:B------:R-:W-:Y:S02]  /*1370*/  PLOP3.LUT P0, PT, PT, PT, PT, 0x80, 0x8 ;  /* 0x000000000008781c */ /* 0x000fe40003f0f070 */
[----:B--2---:R-:W-:-:S09]  /*1380*/  VIMNMX R14, PT, PT, R14, R15, PT ;  /* 0x0000000f0e0e7248 */ /* 0x004fd20003fe0100 */
[----:B------:R-:W-:Y:S05]  /*1390*/  @P1 BRA `(.L_x_60) ;  /* 0x0000000000141947 */ /* 0x000fea0003800000 */
.L_x_59:
[----:B------:R-:W2:Y:S01]  /*13a0*/  LDG.E.S8 R15, desc[UR4][R10.64+0x321] ;  /* 0x000321040a0f7981 */ /* 0x000ea2000c1e1300 */
[----:B------:R-:W-:Y:S02]  /*13b0*/  PLOP3.LUT P0, PT, PT, PT, PT, 0x80, 0x8 ;  /* 0x000000000008781c */ /* 0x000fe40003f0f070 */
[----:B--2---:R-:W-:-:S11]  /*13c0*/  VIMNMX R14, PT, PT, R15, R14, PT ;  /* 0x0000000e0f0e7248 */ /* 0x004fd60003fe0100 */
.L_x_58:
[----:B------:R-:W-:Y:S01]  /*13d0*/  PLOP3.LUT P1, PT, PT, PT, PT, 0x80, 0x8 ;  /* 0x000000000008781c */ /* 0x000fe20003f2f070 */
[----:B------:R-:W-:-:S12]  /*13e0*/  @!P2 BRA `(.L_x_61) ;  /* 0x00000000001ca947 */ /* 0x000fd80003800000 */
.L_x_60:
[----:B------:R-:W2:Y:S01]  /*13f0*/  LDG.E.S8 R15, desc[UR4][R10.64+-0x1] ;  /* 0xffffff040a0f7981 */ /* 0x000ea2000c1e1300 */
[----:B------:R-:W-:Y:S02]  /*1400*/  ISETP.GT.U32.AND P5, PT, R9, 0x31e, PT ;  /* 0x0000031e0900780c */ /* 0x000fe40003fa4070 */
[----:B------:R-:W-:Y:S02]  /*1410*/  PLOP3.LUT P1, PT, PT, PT, PT, 0x8, 0x80 ;  /* 0x000000000080781c */ /* 0x000fe40003f2e170 */
[----:B------:R-:W-:-:S09]  /*1420*/  PLOP3.LUT P2, PT, PT, PT, PT, 0x8, 0x80 ;  /* 0x000000000080781c */ /* 0x000fd20003f4e170 */
[----:B------:R-:W-:Y:S05]  /*1430*/  @P5 BREAK.RELIABLE B4 ;  /* 0x0000000000045942 */ /* 0x000fea0003800100 */
[----:B--2---:R-:W-:Y:S01]  /*1440*/  VIMNMX R14, PT, PT, R15, R14, PT ;  /* 0x0000000e0f0e7248 */ /* 0x004fe20003fe0100 */
[----:B------:R-:W-:Y:S06]  /*1450*/  @P5 BRA `(.L_x_62) ;  /* 0x0000000000145947 */ /* 0x000fec0003800000 */
.L_x_61:
[----:B------:R-:W-:Y:S05]  /*1460*/  BSYNC.RELIABLE B4 ;  /* 0x0000000000047941 */ /* 0x000fea0003800100 */
.L_x_52:
[----:B------:R-:W2:Y:S01]  /*1470*/  LDG.E.S8 R15, desc[UR4][R10.64+0x1] ;  /* 0x000001040a0f7981 */ /* 0x000ea2000c1e1300 */
[----:B------:R-:W-:Y:S02]  /*1480*/  PLOP3.LUT P2, PT, P1, PT, PT, 0x80, 0x8 ;  /* 0x000000000008781c */ /* 0x000fe40000f4f070 */
[----:B------:R-:W-:Y:S02]  /*1490*/  PLOP3.LUT P1, PT, PT, PT, PT, 0x80, 0x8 ;  /* 0x000000000008781c */ /* 0x000fe40003f2f070 */
[----:B--2---:R-:W-:-:S11]  /*14a0*/  VIMNMX R14, PT, PT, R15, R14, PT ;  /* 0x0000000e0f0e7248 */ /* 0x004fd60003fe0100 */
.L_x_62:
[----:B------:R-:W-:Y:S05]  /*14b0*/  BSYNC.RECONVERGENT B3 ;  /* 0x0000000000037941 */ /* 0x000fea0003800200 */
.L_x_51:
[----:B------:R-:W-:Y:S01]  /*14c0*/  BSSY.RECONVERGENT B3, `(.L_x_63) ;  /* 0x000001d000037945 */ /* 0x000fe20003800200 */
[----:B------:R-:W-:-:S03]  /*14d0*/  IMAD.MOV.U32 R25, RZ, RZ, 0xff ;  /* 0x000000ffff197424 */ /* 0x000fc600078e00ff */
[----:B------:R-:W-:Y:S05]  /*14e0*/  @!P4 BRA `(.L_x_64) ;  /* 0x000000000068c947 */ /* 0x000fea0003800000 */
[----:B------:R-:W2:Y:S01]  /*14f0*/  LDG.E.S8 R15, desc[UR4][R10.64+-0x320] ;  /* 0xfffce0040a0f7981 */ /* 0x000ea2000c1e1300 */
[----:B------:R-:W-:Y:S01]  /*1500*/  BSSY.RECONVERGENT B4, `(.L_x_65) ;  /* 0x0000008000047945 */ /* 0x000fe20003800200 */
[----:B------:R-:W-:Y:S01]  /*1510*/  IMAD.MOV.U32 R25, RZ, RZ, 0xff ;  /* 0x000000ffff197424 */ /* 0x000fe200078e00ff */
[----:B--2---:R-:W-:-:S13]  /*1520*/  ISETP.NE.AND P4, PT, R14, R15, PT ;  /* 0x0000000f0e00720c */ /* 0x004fda0003f85270 */
[----:B------:R-:W-:Y:S05]  /*1530*/  @P4 BRA `(.L_x_66) ;  /* 0x0000000000104947 */ /* 0x000fea0003800000 */
[----:B------:R-:W2:Y:S02]  /*1540*/  LDG.E.S8 R8, desc[UR4][R12.64] ;  /* 0x000000040c087981 */ /* 0x000ea4000c1e1300 */
[----:B--2---:R-:W-:-:S04]  /*1550*/  ISETP.GT.AND P4, PT, R8, RZ, PT ;  /* 0x000000ff0800720c */ /* 0x004fc80003f84270 */
[----:B------:R-:W-:-:S04]  /*1560*/  SEL R8, R8, 0xffff, P4 ;  /* 0x0000ffff08087807 */ /* 0x000fc80002000000 */
[----:B------:R-:W-:-:S07]  /*1570*/  LOP3.LUT R25, R8, 0xff, RZ, 0xc0, !PT ;  /* 0x000000ff08197812 */ /* 0x000fce00078ec0ff */
.L_x_66:
[----:B------:R-:W-:Y:S05]  /*1580*/  BSYNC.RECONVERGENT B4 ;  /* 0x0000000000047941 */ /* 0x000fea0003800200 */
.L_x_65:
[----:B------:R-:W-:Y:S04]  /*1590*/  BSSY.RECONVERGENT B4, `(.L_x_67) ;  /* 0x0000008000047945 */ /* 0x000fe80003800200 */
[----:B------:R-:W-:Y:S05]  /*15a0*/  @P2 BRA `(.L_x_68) ;  /* 0x0000000000182947 */ /* 0x000fea0003800000 */
[----:B------:R-:W2:Y:S02]  /*15b0*/  LDG.E.S8 R15, desc[UR4][R10.64+-0x321] ;  /* 0xfffcdf040a0f7981 */ /* 0x000ea4000c1e1300 */
[----:B--2---:R-:W-:-:S13]  /*15c0*/  ISETP.NE.AND P4, PT, R14, R15, PT ;  /* 0x0000000f0e00720c */ /* 0x004fda0003f85270 */
[----:B------:R-:W-:Y:S05]  /*15d0*/  @P4 BRA `(.L_x_68) ;  /* 0x00000000000c4947 */ /* 0x000fea0003800000 */
[----:B------:R-:W2:Y:S02]  /*15e0*/  LDG.E.S8 R8, desc[UR4][R12.64+-0x1] ;  /* 0xffffff040c087981 */ /* 0x000ea4000c1e1300 */
[----:B--2---:R-:W-:-:S13]  /*15f0*/  ISETP.GE.AND P4, PT, R8, 0x1, PT ;  /* 0x000000010800780c */ /* 0x004fda0003f86270 */
[----:B------:R-:W-:-:S07]  /*1600*/  @P4 VIMNMX.U32 R25, PT, PT, R25, R8, PT ;  /* 0x0000000819194248 */ /* 0x000fce0003fe0000 */
.L_x_68:
[----:B------:R-:W-:Y:S05]  /*1610*/  BSYNC.RECONVERGENT B4 ;  /* 0x0000000000047941 */ /* 0x000fea0003800200 */
.L_x_67:
[----:B------:R-:W-:Y:S05]  /*1620*/  @!P1 BRA `(.L_x_64) ;  /* 0x0000000000189947 */ /* 0x000fea0003800000 */
[----:B------:R-:W2:Y:S02]  /*1630*/  LDG.E.S8 R15, desc[UR4][R10.64+-0x31f] ;  /* 0xfffce1040a0f7981 */ /* 0x000ea4000c1e1300 */
[----:B--2---:R-:W-:-:S13]  /*1640*/  ISETP.NE.AND P4, PT, R14, R15, PT ;  /* 0x0000000f0e00720c */ /* 0x004fda0003f85270 */
[----:B------:R-:W-:Y:S05]  /*1650*/  @P4 BRA `(.L_x_64) ;  /* 0x00000000000c4947 */ /* 0x000fea0003800000 */
[----:B------:R-:W2:Y:S02]  /*1660*/  LDG.E.S8 R8, desc[UR4][R12.64+0x1] ;  /* 0x000001040c087981 */ /* 0x000ea4000c1e1300 */
[----:B--2---:R-:W-:-:S13]  /*1670*/  ISETP.GE.AND P4, PT, R8, 0x1, PT ;  /* 0x000000010800780c */ /* 0x004fda0003f86270 */
[----:B------:R-:W-:-:S07]  /*1680*/  @P4 VIMNMX.U32 R25, PT, PT, R25, R8, PT ;  /* 0x0000000819194248 */ /* 0x000fce0003fe0000 */
.L_x_64:
[----:B------:R-:W-:Y:S05]  /*1690*/  BSYNC.RECONVERGENT B3 ;  /* 0x0000000000037941 */ /* 0x000fea0003800200 */
.L_x_63:
[----:B------:R-:W-:Y:S04]  /*16a0*/  BSSY.RECONVERGENT B3, `(.L_x_69) ;  /* 0x000001a000037945 */ /* 0x000fe80003800200 */
[----:B------:R-:W-:Y:S05]  /*16b0*/  @!P0 BRA `(.L_x_70) ;  /* 0x0000000000608947 */ /* 0x000fea0003800000 */
[----:B------:R-:W2:Y:S01]  /*16c0*/  LDG.E.S8 R15, desc[UR4][R10.64+0x320] ;  /* 0x000320040a0f7981 */ /* 0x000ea2000c1e1300 */
[----:B------:R-:W-:Y:S01]  /*16d0*/  BSSY.RECONVERGENT B4, `(.L_x_71) ;  /* 0x0000006000047945 */ /* 0x000fe20003800200 */
[----:B--2---:R-:W-:-:S13]  /*16e0*/  ISETP.NE.AND P0, PT, R14, R15, PT ;  /* 0x0000000f0e00720c */ /* 0x004fda0003f05270 */
[----:B------:R-:W-:Y:S05]  /*16f0*/  @P0 BRA `(.L_x_72) ;  /* 0x00000000000c0947 */ /* 0x000fea0003800000 */
[----:B------:R-:W2:Y:S02]  /*1700*/  LDG.E.S8 R8, desc[UR4][R12.64+0x640] ;  /* 0x000640040c087981 */ /* 0x000ea4000c1e1300 */
[----:B--2---:R-:W-:-:S13]  /*1710*/  ISETP.GE.AND P0, PT, R8, 0x1, PT ;  /* 0x000000010800780c */ /* 0x004fda0003f06270 */
[----:B------:R-:W-:-:S07]  /*1720*/  @P0 VIMNMX.U32 R25, PT, PT, R25, R8, PT ;  /* 0x0000000819190248 */ /* 0x000fce0003fe0000 */
.L_x_72:
[----:B------:R-:W-:Y:S05]  /*1730*/  BSYNC.RECONVERGENT B4 ;  /* 0x0000000000047941 */ /* 0x000fea0003800200 */
.L_x_71:
        /* <DEDUP_REMOVED lines=8> */
.L_x_74:
[----:B------:R-:W-:Y:S05]  /*17c0*/  BSYNC.RECONVERGENT B4 ;  /* 0x0000000000047941 */ /* 0x000fea0003800200 */
.L_x_73:
[----:B------:R-:W-:Y:S05]  /*17d0*/  @!P1 BRA `(.L_x_70) ;  /* 0x0000000000189947 */ /* 0x000fea0003800000 */
[----:B------:R-:W2:Y:S02]  /*17e0*/  LDG.E.S8 R15, desc[UR4][R10.64+0x321] ;  /* 0x000321040a0f7981 */ /* 0x000ea4000c1e1300 */
[----:B--2---:R-:W-:-:S13]  /*17f0*/  ISETP.NE.AND P0, PT, R14, R15, PT ;  /* 0x0000000f0e00720c */ /* 0x004fda0003f05270 */
[----:B------:R-:W-:Y:S05]  /*1800*/  @P0 BRA `(.L_x_70) ;  /* 0x00000000000c0947 */ /* 0x000fea0003800000 */
[----:B------:R-:W2:Y:S02]  /*1810*/  LDG.E.S8 R8, desc[UR4][R12.64+0x641] ;  /* 0x000641040c087981 */ /* 0x000ea4000c1e1300 */
[----:B--2---:R-:W-:-:S13]  /*1820*/  ISETP.GE.AND P0, PT, R8, 0x1, PT ;  /* 0x000000010800780c */ /* 0x004fda0003f06270 */
[----:B------:R-:W-:-:S07]  /*1830*/  @P0 VIMNMX.U32 R25, PT, PT, R25, R8, PT ;  /* 0x0000000819190248 */ /* 0x000fce0003fe0000 */
.L_x_70:
[----:B------:R-:W-:Y:S05]  /*1840*/  BSYNC.RECONVERGENT B3 ;  /* 0x0000000000037941 */ /* 0x000fea0003800200 */
.L_x_69:
        /* <DEDUP_REMOVED lines=8> */
.L_x_76:
[----:B------:R-:W-:Y:S05]  /*18d0*/  BSYNC.RECONVERGENT B3 ;  /* 0x0000000000037941 */ /* 0x000fea0003800200 */
.L_x_75:
[----:B------:R-:W-:Y:S05]  /*18e0*/  @!P1 BRA `(.L_x_50) ;  /* 0x00000000001c9947 */ /* 0x000fea0003800000 */
[----:B------:R-:W2:Y:S02]  /*18f0*/  LDG.E.S8 R11, desc[UR4][R10.64+0x1] ;  /* 0x000001040a0b7981 */ /* 0x000ea4000c1e1300 */
[----:B--2---:R-:W-:-:S13]  /*1900*/  ISETP.NE.AND P0, PT, R14, R11, PT ;  /* 0x0000000b0e00720c */ /* 0x004fda0003f05270 */
[----:B------:R-:W-:Y:S05]  /*1910*/  @P0 BRA `(.L_x_50) ;  /* 0x0000000000100947 */ /* 0x000fea0003800000 */
[----:B------:R-:W2:Y:S02]  /*1920*/  LDG.E.S8 R8, desc[UR4][R12.64+0x321] ;  /* 0x000321040c087981 */ /* 0x000ea4000c1e1300 */
[----:B--2---:R-:W-:-:S13]  /*1930*/  ISETP.GE.AND P0, PT, R8, 0x1, PT ;  /* 0x000000010800780c */ /* 0x004fda0003f06270 */
[----:B------:R-:W-:Y:S01]  /*1940*/  @P0 VIMNMX.U32 R25, PT, PT, R25, R8, PT ;  /* 0x0000000819190248 */ /* 0x000fe20003fe0000 */
[----:B------:R-:W-:Y:S06]  /*1950*/  @P0 BRA `(.L_x_27) ;  /* 0x00000000000c0947 */ /* 0x000fec0003800000 */
.L_x_50:
[----:B------:R-:W-:-:S13]  /*1960*/  ISETP.NE.AND P0, PT, R25, 0xff, PT ;  /* 0x000000ff1900780c */ /* 0x000fda0003f05270 */
[----:B------:R-:W-:Y:S05]  /*1970*/  @!P0 BREAK.RELIABLE B0 ;  /* 0x0000000000008942 */ /* 0x000fea0003800100 */
[----:B------:R-:W-:Y:S05]  /*1980*/  @!P0 BRA `(.L_x_28) ;  /* 0x0000000000148947 */ /* 0x000fea0003800000 */
.L_x_27:
[----:B------:R-:W-:Y:S05]  /*1990*/  BSYNC.RELIABLE B0 ;  /* 0x0000000000007941 */ /* 0x000fea0003800100 */
.L_x_2:
[----:B------:R-:W2:Y:S02]  /*19a0*/  LDG.E.S8 R8, desc[UR4][R12.64+0x320] ;  /* 0x000320040c087981 */ /* 0x000ea4000c1e1300 */
[----:B--2---:R-:W-:-:S13]  /*19b0*/  ISETP.NE.AND P0, PT, R25, R8, PT ;  /* 0x000000081900720c */ /* 0x004fda0003f05270 */
[----:B------:R1:W-:Y:S01]  /*19c0*/  @P0 STG.E.U8 desc[UR4][R12.64+0x320], R25 ;  /* 0x000320190c000986 */ /* 0x0003e2000c101104 */
[----:B------:R-:W-:-:S13]  /*19d0*/  @P0 PLOP3.LUT P3, PT, PT, PT, PT, 0x80, 0x8 ;  /* 0x000000000008081c */ /* 0x000fda0003f6f070 */
.L_x_28:
[----:B------:R-:W-:Y:S05]  /*19e0*/  BSYNC.RECONVERGENT B1 ;  /* 0x0000000000017941 */ /* 0x000fea0003800200 */
.L_x_1:
[----:B------:R-:W-:Y:S02]  /*19f0*/  VIADD R9, R9, 0x1 ;  /* 0x0000000109097836 */ /* 0x000fe40000000000 */
[----:B------:R-:W-:Y:S02]  /*1a00*/  VIADD R7, R7, 0x1 ;  /* 0x0000000107077836 */ /* 0x000fe40000000000 */
[----:B------:R-:W-:Y:S01]  /*1a10*/  VIADD R23, R23, 0x1 ;  /* 0x0000000117177836 */ /* 0x000fe20000000000 */
[----:B------:R-:W-:Y:S01]  /*1a20*/  ISETP.GE.U32.AND P0, PT, R9, R4, PT ;  /* 0x000000040900720c */ /* 0x000fe20003f06070 */
[----:B------:R-:W-:-:S12]  /*1a30*/  VIADD R22, R22, 0x1 ;  /* 0x0000000116167836 */ /* 0x000fd80000000000 */
[----:B------:R-:W-:Y:S05]  /*1a40*/  @!P0 BRA `(.L_x_77) ;  /* 0xffffffe400c08947 */ /* 0x000fea000383ffff */
[----:B------:R-:W-:Y:S05]  /*1a50*/  BSYNC.RECONVERGENT B2 ;  /* 0x0000000000027941 */ /* 0x000fea0003800200 */
.L_x_0:
[C---:B------:R-:W-:Y:S01]  /*1a60*/  ISETP.NE.AND P0, PT, R6.reuse, R5, PT ;  /* 0x000000050600720c */ /* 0x040fe20003f05270 */
[----:B------:R-:W-:-:S12]  /*1a70*/  VIADD R6, R6, 0x1 ;  /* 0x0000000106067836 */ /* 0x000fd80000000000 */
[----:B------:R-:W-:Y:S05]  /*1a80*/  @P0 BRA `(.L_x_78) ;  /* 0xffffffe4009c0947 */ /* 0x000fea000383ffff */
[----:B------:R-:W-:Y:S05]  /*1a90*/  WARPSYNC.ALL ;  /* 0x0000000000007948 */ /* 0x000fea0003800000 */
[----:B------:R-:W-:Y:S06]  /*1aa0*/  BAR.SYNC.DEFER_BLOCKING 0x0 ;  /* 0x0000000000007b1d */ /* 0x000fec0000010000 */
[----:B------:R-:W-:Y:S05]  /*1ab0*/  @!P3 EXIT ;  /* 0x000000000000b94d */ /* 0x000fea0003800000 */
[----:B------:R-:W-:Y:S01]  /*1ac0*/  BSSY.RECONVERGENT B4, `(.L_x_79) ;  /* 0x00001a5000047945 */ /* 0x000fe20003800200 */
[----:B------:R-:W-:Y:S01]  /*1ad0*/  PLOP3.LUT P3, PT, PT, PT, PT, 0x8, 0x80 ;  /* 0x000000000080781c */ /* 0x000fe20003f6e170 */
[----:B------:R-:W-:Y:S01]  /*1ae0*/  IMAD.MOV.U32 R19, RZ, RZ, R3 ;  /* 0x000000ffff137224 */ /* 0x000fe200078e0003 */
[----:B------:R-:W2:Y:S01]  /*1af0*/  LDCU.64 UR12, c[0x0][0x380] ;  /* 0x00007000ff0c77ac */ /* 0x000ea20008000a00 */
[----:B------:R-:W3:Y:S01]  /*1b00*/  LDCU.64 UR10, c[0x0][0x390] ;  /* 0x00007200ff0a77ac */ /* 0x000ee20008000a00 */
[----:B------:R-:W4:Y:S09]  /*1b10*/  LDCU.64 UR6, c[0x0][0x388] ;  /* 0x00007100ff0677ac */ /* 0x000f320008000a00 */
.L_x_158:
[----:B------:R-:W-:Y:S01]  /*1b20*/  BSSY.RECONVERGENT B3, `(.L_x_80) ;  /* 0x000019a000037945 */ /* 0x000fe20003800200 */
[----:B------:R-:W-:Y:S02]  /*1b30*/  VIADD R21, R2, 0xf ;  /* 0x0000000f02157836 */ /* 0x000fe40000000000 */
[----:B01----:R-:W-:-:S07]  /*1b40*/  IMAD R18, R19, 0x320, RZ ;  /* 0x0000032013127824 */ /* 0x003fce00078e02ff */
.L_x_157:
[----:B-1----:R-:W-:-:S05]  /*1b50*/  IMAD.IADD R25, R18, 0x1, R21 ;  /* 0x0000000112197824 */ /* 0x002fca00078e0215 */
[----:B------:R-:W-:Y:S02]  /*1b60*/  SHF.R.S32.HI R14, RZ, 0x1f, R25 ;  /* 0x0000001fff0e7819 */ /* 0x000fe40000011419 */
[----:B0---4-:R-:W-:-:S04]  /*1b70*/  IADD3 R10, P0, PT, R25, UR6, RZ ;  /* 0x00000006190a7c10 */ /* 0x011fc8000ff1e0ff */
[----:B------:R-:W-:-:S05]  /*1b80*/  IADD3.X R11, PT, PT, R14, UR7, RZ, P0, !PT ;  /* 0x000000070e0b7c10 */ /* 0x000fca00087fe4ff */
[----:B------:R-:W4:Y:S01]  /*1b90*/  LDG.E.U8 R20, desc[UR4][R10.64] ;  /* 0x000000040a147981 */ /* 0x000f22000c1e1100 */
[----:B------:R-:W-:Y:S01]  /*1ba0*/  VIADD R15, R25, 0xfffffce0 ;  /* 0xfffffce0190f7836 */ /* 0x000fe20000000000 */
[----:B------:R-:W-:Y:S04]  /*1bb0*/  BSSY.RECONVERGENT B2, `(.L_x_81) ;  /* 0x000018d000027945 */ /* 0x000fe80003800200 */
[----:B------:R-:W-:Y:S01]  /*1bc0*/  BSSY.RELIABLE B1, `(.L_x_82) ;  /* 0x0000187000017945 */ /* 0x000fe20003800100 */
[----:B------:R-:W-:Y:S02]  /*1bd0*/  SHF.R.S32.HI R16, RZ, 0x1f, R15 ;  /* 0x0000001fff107819 */ /* 0x000fe4000001140f */
[----:B---3--:R-:W-:-:S04]  /*1be0*/  IADD3 R8, P1, PT, R15, UR10, RZ ;  /* 0x0000000a0f087c10 */ /* 0x008fc8000ff3e0ff */
[----:B------:R-:W-:Y:S02]  /*1bf0*/  IADD3.X R9, PT, PT, R16, UR11, RZ, P1, !PT ;  /* 0x0000000b10097c10 */ /* 0x000fe40008ffe4ff */
[----:B----4-:R-:W-:-:S13]  /*1c00*/  ISETP.NE.AND P0, PT, R20, 0x1, PT ;  /* 0x000000011400780c */ /* 0x010fda0003f05270 */
[----:B------:R-:W-:Y:S05]  /*1c10*/  @!P0 BRA `(.L_x_83) ;  /* 0x0000000c00f08947 */ /* 0x000fea0003800000 */
[----:B------:R-:W0:Y:S01]  /*1c20*/  LDC.64 R6, c[0x0][0x380] ;  /* 0x0000e000ff067b82 */ /* 0x000e220000000a00 */
[----:B------:R-:W-:-:S13]  /*1c30*/  ISETP.NE.AND P0, PT, R20, RZ, PT ;  /* 0x000000ff1400720c */ /* 0x000fda0003f05270 */
[----:B------:R-:W-:Y:S05]  /*1c40*/  @P0 BRA `(.L_x_84) ;  /* 0x0000000400b00947 */ /* 0x000fea0003800000 */
[----:B------:R-:W-:Y:S02]  /*1c50*/  ISETP.GT.AND P0, PT, R19, RZ, PT ;  /* 0x000000ff1300720c */ /* 0x000fe40003f04270 */
[----:B0-----:R-:W-:-:S05]  /*1c60*/  IADD3 R10, P1, PT, R25, R6, RZ ;  /* 0x00000006190a7210 */ /* 0x001fca0007f3e0ff */
[----:B------:R-:W-:-:S06]  /*1c70*/  IMAD.X R11, R14, 0x1, R7, P1 ;  /* 0x000000010e0b7824 */ /* 0x000fcc00008e0607 */
[----:B------:R-:W-:Y:S05]  /*1c80*/  @P0 BRA `(.L_x_85) ;  /* 0x00000000000c0947 */ /* 0x000fea0003800000 */
[----:B------:R0:W5:Y:S01]  /*1c90*/  LDG.E.U8 R14, desc[UR4][R10.64] ;  /* 0x000000040a0e7981 */ /* 0x000162000c1e1100 */
[----:B------:R-:W-:Y:S01]  /*1ca0*/  IMAD.MOV.U32 R23, RZ, RZ, 0xff ;  /* 0x000000ffff177424 */ /* 0x000fe200078e00ff */
[----:B------:R-:W-:Y:S06]  /*1cb0*/  BRA `(.L_x_86) ;  /* 0x0000000000a87947 */ /* 0x000fec0003800000 */
.L_x_85:
[----:B------:R-:W-:Y:S01]  /*1cc0*/  IADD3 R12, P0, PT, R15, R6, RZ ;  /* 0x000000060f0c7210 */ /* 0x000fe20007f1e0ff */
[----:B------:R-:W-:Y:S02]  /*1cd0*/  IMAD.MOV.U32 R14, RZ, RZ, R10 ;  /* 0x000000ffff0e7224 */ /* 0x000fe400078e000a */
[--C-:B------:R-:W-:Y:S02]  /*1ce0*/  IMAD.X R15, RZ, RZ, R7.reuse, P1 ;  /* 0x000000ffff0f7224 */ /* 0x100fe400008e0607 */
[----:B------:R-:W-:-:S03]  /*1cf0*/  IMAD.X R13, R16, 0x1, R7, P0 ;  /* 0x00000001100d7824 */ /* 0x000fc600000e0607 */
[----:B------:R-:W3:Y:S04]  /*1d00*/  LDG.E.U8 R14, desc[UR4][R14.64] ;  /* 0x000000040e0e7981 */ /* 0x000ee8000c1e1100 */
[----:B------:R-:W3:Y:S01]  /*1d10*/  LDG.E.U8 R17, desc[UR4][R12.64] ;  /* 0x000000040c117981 */ /* 0x000ee2000c1e1100 */
[----:B------:R-:W-:Y:S01]  /*1d20*/  BSSY.RECONVERGENT B5, `(.L_x_87) ;  /* 0x0000009000057945 */ /* 0x000fe20003800200 */
[----:B------:R-:W-:Y:S01]  /*1d30*/  ISETP.GE.AND P0, PT, R21, 0x1, PT ;  /* 0x000000011500780c */ /* 0x000fe20003f06270 */
[----:B------:R-:W-:Y:S01]  /*1d40*/  IMAD.MOV.U32 R23, RZ, RZ, 0xff ;  /* 0x000000ffff177424 */ /* 0x000fe200078e00ff */
[----:B---3--:R-:W-:-:S13]  /*1d50*/  ISETP.NE.AND P1, PT, R17, R14, PT ;  /* 0x0000000e1100720c */ /* 0x008fda0003f25270 */
[----:B------:R-:W-:Y:S05]  /*1d60*/  @P1 BRA `(.L_x_88) ;  /* 0x0000000000101947 */ /* 0x000fea0003800000 */
[----:B------:R-:W3:Y:S02]  /*1d70*/  LDG.E.S8 R15, desc[UR4][R8.64] ;  /* 0x00000004080f7981 */ /* 0x000ee4000c1e1300 */
[----:B---3--:R-:W-:-:S04]  /*1d80*/  ISETP.GT.AND P1, PT, R15, RZ, PT ;  /* 0x000000ff0f00720c */ /* 0x008fc80003f24270 */
[----:B------:R-:W-:-:S04]  /*1d90*/  SEL R15, R15, 0xffff, P1 ;  /* 0x0000ffff0f0f7807 */ /* 0x000fc80000800000 */
[----:B------:R-:W-:-:S07]  /*1da0*/  LOP3.LUT R23, R15, 0xff, RZ, 0xc0, !PT ;  /* 0x000000ff0f177812 */ /* 0x000fce00078ec0ff */
.L_x_88:
[----:B--2---:R-:W-:Y:S05]  /*1db0*/  BSYNC.RECONVERGENT B5 ;  /* 0x0000000000057941 */ /* 0x004fea0003800200 */
.L_x_87:
        /* <DEDUP_REMOVED lines=12> */
.L_x_93:
[----:B------:R-:W-:Y:S05]  /*1e80*/  BSYNC.RECONVERGENT B7 ;  /* 0x0000000000077941 */ /* 0x000fea0003800200 */
.L_x_92:
[----:B------:R-:W-:Y:S05]  /*1e90*/  @P2 BREAK.RELIABLE B6 ;  /* 0x0000000000062942 */ /* 0x000fea0003800100 */
[----:B------:R-:W-:Y:S05]  /*1ea0*/  @P2 BRA `(.L_x_94) ;  /* 0x0000000000202947 */ /* 0x000fea0003800000 */
.L_x_91:
[----:B------:R-:W-:Y:S05]  /*1eb0*/  BSYNC.RELIABLE B6 ;  /* 0x0000000000067941 */ /* 0x000fea0003800100 */
.L_x_90:
[----:B------:R-:W2:Y:S01]  /*1ec0*/  LDG.E.U8 R12, desc[UR4][R12.64+0x1] ;  /* 0x000001040c0c7981 */ /* 0x000ea2000c1e1100 */
[----:B------:R-:W-:-:S04]  /*1ed0*/  PRMT R15, R14, 0x9910, RZ ;  /* 0x000099100e0f7816 */ /* 0x000fc800000000ff */
[----:B--2---:R-:W-:-:S13]  /*1ee0*/  ISETP.NE.AND P1, PT, R12, R15, PT ;  /* 0x0000000f0c00720c */ /* 0x004fda0003f25270 */
[----:B------:R-:W-:Y:S05]  /*1ef0*/  @P1 BRA `(.L_x_94) ;  /* 0x00000000000c1947 */ /* 0x000fea0003800000 */
[----:B------:R-:W2:Y:S02]  /*1f00*/  LDG.E.S8 R12, desc[UR4][R8.64+0x1] ;  /* 0x00000104080c7981 */ /* 0x000ea4000c1e1300 */
[----:B--2---:R-:W-:-:S13]  /*1f10*/  ISETP.GE.AND P1, PT, R12, 0x1, PT ;  /* 0x000000010c00780c */ /* 0x004fda0003f26270 */
[----:B------:R-:W-:-:S07]  /*1f20*/  @P1 VIMNMX.U32 R23, PT, PT, R23, R12, PT ;  /* 0x0000000c17171248 */ /* 0x000fce0003fe0000 */
.L_x_94:
[----:B------:R-:W-:Y:S05]  /*1f30*/  BSYNC.RECONVERGENT B5 ;  /* 0x0000000000057941 */ /* 0x000fea0003800200 */
.L_x_89:
[----:B------:R-:W-:-:S13]  /*1f40*/  ISETP.GT.U32.AND P1, PT, R19, 0x31e, PT ;  /* 0x0000031e1300780c */ /* 0x000fda0003f24070 */
[----:B------:R-:W-:Y:S05]  /*1f50*/  @P1 BRA `(.L_x_95) ;  /* 0x0000000000801947 */ /* 0x000fea0003800000 */
.L_x_86:
[----:B------:R-:W-:-:S05]  /*1f60*/  VIADD R25, R25, 0x320 ;  /* 0x0000032019197836 */ /* 0x000fca0000000000 */
[----:B------:R-:W-:-:S04]  /*1f70*/  IADD3 R6, P0, PT, R25, R6, RZ ;  /* 0x0000000619067210 */ /* 0x000fc80007f1e0ff */
[----:B------:R-:W-:-:S05]  /*1f80*/  LEA.HI.X.SX32 R7, R25, R7, 0x1, P0 ;  /* 0x0000000719077211 */ /* 0x000fca00000f0eff */
[----:B------:R-:W3:Y:S01]  /*1f90*/  LDG.E.U8 R12, desc[UR4][R6.64] ;  /* 0x00000004060c7981 */ /* 0x000ee2000c1e1100 */
[----:B-----5:R-:W-:Y:S01]  /*1fa0*/  PRMT R15, R14, 0x9910, RZ ;  /* 0x000099100e0f7816 */ /* 0x020fe200000000ff */
[----:B------:R-:W-:Y:S01]  /*1fb0*/  BSSY.RECONVERGENT B5, `(.L_x_96) ;  /* 0x0000007000057945 */ /* 0x000fe20003800200 */
[----:B------:R-:W-:Y:S02]  /*1fc0*/  ISETP.GE.AND P0, PT, R21, 0x1, PT ;  /* 0x000000011500780c */ /* 0x000fe40003f06270 */
[----:B---3--:R-:W-:-:S13]  /*1fd0*/  ISETP.NE.AND P1, PT, R12, R15, PT ;  /* 0x0000000f0c00720c */ /* 0x008fda0003f25270 */
[----:B------:R-:W-:Y:S05]  /*1fe0*/  @P1 BRA `(.L_x_97) ;  /* 0x00000000000c1947 */ /* 0x000fea0003800000 */
[----:B------:R-:W3:Y:S02]  /*1ff0*/  LDG.E.S8 R12, desc[UR4][R8.64+0x640] ;  /* 0x00064004080c7981 */ /* 0x000ee4000c1e1300 */
[----:B---3--:R-:W-:-:S13]  /*2000*/  ISETP.GE.AND P1, PT, R12, 0x1, PT ;  /* 0x000000010c00780c */ /* 0x008fda0003f26270 */
[----:B------:R-:W-:-:S07]  /*2010*/  @P1 VIMNMX.U32 R23, PT, PT, R23, R12, PT ;  /* 0x0000000c17171248 */ /* 0x000fce0003fe0000 */
.L_x_97:
[----:B--2---:R-:W-:Y:S05]  /*2020*/  BSYNC.RECONVERGENT B5 ;  /* 0x0000000000057941 */ /* 0x004fea0003800200 */
.L_x_96:
        /* <DEDUP_REMOVED lines=9> */
.L_x_100:
[----:B------:R-:W-:Y:S05]  /*20c0*/  BSYNC.RECONVERGENT B5 ;  /* 0x0000000000057941 */ /* 0x000fea0003800200 */
.L_x_99:
[----:B------:R-:W-:Y:S05]  /*20d0*/  @P2 BRA `(.L_x_101) ;  /* 0x0000000000242947 */ /* 0x000fea0003800000 */
.L_x_98:
[----:B------:R-:W2:Y:S01]  /*20e0*/  LDG.E.U8 R6, desc[UR4][R6.64+0x1] ;  /* 0x0000010406067981 */ /* 0x000ea2000c1e1100 */
[----:B------:R-:W-:Y:S01]  /*20f0*/  BSSY.RECONVERGENT B5, `(.L_x_95) ;  /* 0x0000006000057945 */ /* 0x000fe20003800200 */
[----:B--2---:R-:W-:-:S13]  /*2100*/  ISETP.NE.AND P1, PT, R6, R15, PT ;  /* 0x0000000f0600720c */ /* 0x004fda0003f25270 */
[----:B------:R-:W-:Y:S05]  /*2110*/  @P1 BRA `(.L_x_102) ;  /* 0x00000000000c1947 */ /* 0x000fea0003800000 */
[----:B------:R-:W2:Y:S02]  /*2120*/  LDG.E.S8 R6, desc[UR4][R8.64+0x641] ;  /* 0x0006410408067981 */ /* 0x000ea4000c1e1300 */
[----:B--2---:R-:W-:-:S13]  /*2130*/  ISETP.GE.AND P1, PT, R6, 0x1, PT ;  /* 0x000000010600780c */ /* 0x004fda0003f26270 */
[----:B------:R-:W-:-:S07]  /*2140*/  @P1 VIMNMX.U32 R23, PT, PT, R23, R6, PT ;  /* 0x0000000617171248 */ /* 0x000fce0003fe0000 */
.L_x_102:
[----:B------:R-:W-:Y:S05]  /*2150*/  BSYNC.RECONVERGENT B5 ;  /* 0x0000000000057941 */ /* 0x000fea0003800200 */
.L_x_95:
[----:B------:R-:W-:Y:S05]  /*2160*/  @!P0 BRA `(.L_x_103) ;  /* 0x0000000000288947 */ /* 0x000fea0003800000 */
.L_x_101:
        /* <DEDUP_REMOVED lines=8> */
.L_x_105:
[----:B------:R-:W-:Y:S05]  /*21f0*/  BSYNC.RECONVERGENT B5 ;  /* 0x0000000000057941 */ /* 0x000fea0003800200 */
.L_x_104:
[----:B------:R-:W-:Y:S05]  /*2200*/  @P1 BRA `(.L_x_106) ;  /* 0x0000000000201947 */ /* 0x000fea0003800000 */
.L_x_103:
        /* <DEDUP_REMOVED lines=8> */
.L_x_106:
        /* <DEDUP_REMOVED lines=8> */
.L_x_84:
[----:B------:R-:W-:Y:S02]  /*2310*/  ISETP.GT.AND P0, PT, R19, RZ, PT ;  /* 0x000000ff1300720c */ /* 0x000fe40003f04270 */
[----:B0-----:R-:W-:-:S05]  /*2320*/  IADD3 R12, P1, PT, R25, R6, RZ ;  /* 0x00000006190c7210 */ /* 0x001fca0007f3e0ff */
[----:B------:R-:W-:-:S06]  /*2330*/  IMAD.X R13, R14, 0x1, R7, P1 ;  /* 0x000000010e0d7824 */ /* 0x000fcc00008e0607 */
[----:B------:R-:W-:Y:S05]  /*2340*/  @P0 BRA `(.L_x_109) ;  /* 0x00000000000c0947 */ /* 0x000fea0003800000 */
[----:B------:R0:W5:Y:S01]  /*2350*/  LDG.E.U8 R16, desc[UR4][R12.64] ;  /* 0x000000040c107981 */ /* 0x000162000c1e1100 */
[----:B------:R-:W-:Y:S01]  /*2360*/  IMAD.MOV.U32 R23, RZ, RZ, 0xff ;  /* 0x000000ffff177424 */ /* 0x000fe200078e00ff */
[----:B------:R-:W-:Y:S06]  /*2370*/  BRA `(.L_x_110) ;  /* 0x0000000000e47947 */ /* 0x000fec0003800000 */
.L_x_109:
[----:B------:R-:W-:Y:S01]  /*2380*/  IADD3 R14, P0, PT, R15, R6, RZ ;  /* 0x000000060f0e7210 */ /* 0x000fe20007f1e0ff */
[----:B------:R-:W-:-:S04]  /*2390*/  IMAD.X R17, RZ, RZ, R7, P1 ;  /* 0x000000ffff117224 */ /* 0x000fc800008e0607 */
[----:B------:R-:W-:Y:S02]  /*23a0*/  IMAD.X R15, R16, 0x1, R7, P0 ;  /* 0x00000001100f7824 */ /* 0x000fe400000e0607 */
[----:B------:R-:W-:-:S03]  /*23b0*/  IMAD.MOV.U32 R16, RZ, RZ, R12 ;  /* 0x000000ffff107224 */ /* 0x000fc600078e000c */
[----:B------:R-:W3:Y:S04]  /*23c0*/  LDG.E.U8 R23, desc[UR4][R14.64] ;  /* 0x000000040e177981 */ /* 0x000ee8000c1e1100 */
[----:B------:R-:W3:Y:S01]  /*23d0*/  LDG.E.U8 R16, desc[UR4][R16.64] ;  /* 0x0000000410107981 */ /* 0x000ee2000c1e1100 */
[----:B------:R-:W-:Y:S01]  /*23e0*/  BSSY.RECONVERGENT B5, `(.L_x_111) ;  /* 0x000000e000057945 */ /* 0x000fe20003800200 */
[----:B------:R-:W-:Y:S02]  /*23f0*/  ISETP.GE.AND P0, PT, R21, 0x1, PT ;  /* 0x000000011500780c */ /* 0x000fe40003f06270 */
[----:B---3--:R-:W-:Y:S01]  /*2400*/  ISETP.NE.AND P1, PT, R23, R16, PT ;  /* 0x000000101700720c */ /* 0x008fe20003f25270 */
[----:B------:R-:W-:-:S12]  /*2410*/  IMAD.MOV.U32 R23, RZ, RZ, 0xff ;  /* 0x000000ffff177424 */ /* 0x000fd800078e00ff */
[----:B------:R-:W-:Y:S05]  /*2420*/  @P1 BRA `(.L_x_112) ;  /* 0x0000000000241947 */ /* 0x000fea0003800000 */
[----:B------:R-:W3:Y:S01]  /*2430*/  LDG.E.S8 R17, desc[UR4][R10.64+-0x320] ;  /* 0xfffce0040a117981 */ /* 0x000ee2000c1e1300 */
[----:B------:R-:W-:-:S05]  /*2440*/  PRMT R22, R20, 0x8880, RZ ;  /* 0x0000888014167816 */ /* 0x000fca00000000ff */
[----:B------:R-:W-:-:S05]  /*2450*/  VIADD R22, R22, 0xffffffff ;  /* 0xffffffff16167836 */ /* 0x000fca0000000000 */
[----:B---3--:R-:W-:-:S13]  /*2460*/  ISETP.NE.AND P1, PT, R22, R17, PT ;  /* 0x000000111600720c */ /* 0x008fda0003f25270 */
[----:B------:R-:W-:Y:S05]  /*2470*/  @P1 BRA `(.L_x_112) ;  /* 0x0000000000101947 */ /* 0x000fea0003800000 */
[----:B------:R-:W3:Y:S02]  /*2480*/  LDG.E.S8 R17, desc[UR4][R8.64] ;  /* 0x0000000408117981 */ /* 0x000ee4000c1e1300 */
[----:B---3--:R-:W-:-:S04]  /*2490*/  ISETP.GT.AND P1, PT, R17, RZ, PT ;  /* 0x000000ff1100720c */ /* 0x008fc80003f24270 */
[----:B------:R-:W-:-:S04]  /*24a0*/  SEL R17, R17, 0xffff, P1 ;  /* 0x0000ffff11117807 */ /* 0x000fc80000800000 */
[----:B------:R-:W-:-:S07]  /*24b0*/  LOP3.LUT R23, R17, 0xff, RZ, 0xc0, !PT ;  /* 0x000000ff11177812 */ /* 0x000fce00078ec0ff */
.L_x_112:
[----:B--2---:R-:W-:Y:S05]  /*24c0*/  BSYNC.RECONVERGENT B5 ;  /* 0x0000000000057941 */ /* 0x004fea0003800200 */
.L_x_111:
        /* <DEDUP_REMOVED lines=17> */
.L_x_117:
[----:B------:R-:W-:Y:S05]  /*25e0*/  BSYNC.RECONVERGENT B7 ;  /* 0x0000000000077941 */ /* 0x000fea0003800200 */
.L_x_116:
[----:B------:R-:W-:Y:S05]  /*25f0*/  @P2 BREAK.RELIABLE B6 ;  /* 0x0000000000062942 */ /* 0x000fea0003800100 */
[----:B------:R-:W-:Y:S05]  /*2600*/  @P2 BRA `(.L_x_118) ;  /* 0x0000000000342947 */ /* 0x000fea0003800000 */
.L_x_115:
[----:B------:R-:W-:Y:S05]  /*2610*/  BSYNC.RELIABLE B6 ;  /* 0x0000000000067941 */ /* 0x000fea0003800100 */
.L_x_114:
        /* <DEDUP_REMOVED lines=12> */
.L_x_118:
[----:B------:R-:W-:Y:S05]  /*26e0*/  BSYNC.RECONVERGENT B5 ;  /* 0x0000000000057941 */ /* 0x000fea0003800200 */
.L_x_113:
[----:B------:R-:W-:-:S13]  /*26f0*/  ISETP.GT.U32.AND P1, PT, R19, 0x31e, PT ;  /* 0x0000031e1300780c */ /* 0x000fda0003f24070 */
[----:B------:R-:W-:Y:S05]  /*2700*/  @P1 BRA `(.L_x_119) ;  /* 0x0000000000bc1947 */ /* 0x000fea0003800000 */
.L_x_110:
        /* <DEDUP_REMOVED lines=9> */
[----:B------:R-:W3:Y:S01]  /*27a0*/  LDG.E.S8 R14, desc[UR4][R10.64+0x320] ;  /* 0x000320040a0e7981 */ /* 0x000ee2000c1e1300 */
[----:B------:R-:W-:-:S05]  /*27b0*/  PRMT R15, R20, 0x8880, RZ ;  /* 0x00008880140f7816 */ /* 0x000fca00000000ff */
[----:B------:R-:W-:-:S05]  /*27c0*/  VIADD R15, R15, 0xffffffff ;  /* 0xffffffff0f0f7836 */ /* 0x000fca0000000000 */
[----:B---3--:R-:W-:-:S13]  /*27d0*/  ISETP.NE.AND P1, PT, R15, R14, PT ;  /* 0x0000000e0f00720c */ /* 0x008fda0003f25270 */
[----:B------:R-:W-:Y:S05]  /*27e0*/  @P1 BRA `(.L_x_121) ;  /* 0x00000000000c1947 */ /* 0x000fea0003800000 */
[----:B------:R-:W3:Y:S02]  /*27f0*/  LDG.E.S8 R14, desc[UR4][R8.64+0x640] ;  /* 0x00064004080e7981 */ /* 0x000ee4000c1e1300 */
[----:B---3--:R-:W-:-:S13]  /*2800*/  ISETP.GE.AND P1, PT, R14, 0x1, PT ;  /* 0x000000010e00780c */ /* 0x008fda0003f26270 */
[----:B------:R-:W-:-:S07]  /*2810*/  @P1 VIMNMX.U32 R23, PT, PT, R23, R14, PT ;  /* 0x0000000e17171248 */ /* 0x000fce0003fe0000 */
.L_x_121:
[----:B--2---:R-:W-:Y:S05]  /*2820*/  BSYNC.RECONVERGENT B5 ;  /* 0x0000000000057941 */ /* 0x004fea0003800200 */
.L_x_120:
        /* <DEDUP_REMOVED lines=14> */
.L_x_124:
[----:B------:R-:W-:Y:S05]  /*2910*/  BSYNC.RECONVERGENT B5 ;  /* 0x0000000000057941 */ /* 0x000fea0003800200 */
.L_x_123:
[----:B------:R-:W-:Y:S05]  /*2920*/  @P2 BRA `(.L_x_125) ;  /* 0x0000000000382947 */ /* 0x000fea0003800000 */
.L_x_122:
        /* <DEDUP_REMOVED lines=12> */
.L_x_126:
[----:B------:R-:W-:Y:S05]  /*29f0*/  BSYNC.RECONVERGENT B5 ;  /* 0x0000000000057941 */ /* 0x000fea0003800200 */
.L_x_119:
[----:B------:R-:W-:Y:S05]  /*2a00*/  @!P0 BRA `(.L_x_127) ;  /* 0x00000000003c8947 */ /* 0x000fea0003800000 */
.L_x_125:
        /* <DEDUP_REMOVED lines=13> */
.L_x_129:
[----:B------:R-:W-:Y:S05]  /*2ae0*/  BSYNC.RECONVERGENT B5 ;  /* 0x0000000000057941 */ /* 0x000fea0003800200 */
.L_x_128:
[----:B------:R-:W-:Y:S05]  /*2af0*/  @P1 BRA `(.L_x_130) ;  /* 0x0000000800401947 */ /* 0x000fea0003800000 */
.L_x_127:
        /* <DEDUP_REMOVED lines=14> */
.L_x_83:
[----:B--2---:R-:W-:-:S04]  /*2be0*/  IADD3 R6, P0, PT, R25, UR12, RZ ;  /* 0x0000000c19067c10 */ /* 0x004fc8000ff1e0ff */
[----:B------:R-:W-:-:S05]  /*2bf0*/  IADD3.X R7, PT, PT, R14, UR13, RZ, P0, !PT ;  /* 0x0000000d0e077c10 */ /* 0x000fca00087fe4ff */
[----:B------:R-:W2:Y:S01]  /*2c00*/  LDG.E.U8 R12, desc[UR4][R6.64] ;  /* 0x00000004060c7981 */ /* 0x000ea2000c1e1100 */
[----:B------:R-:W-:Y:S01]  /*2c10*/  ISETP.GE.AND P4, PT, R19, 0x1, PT ;  /* 0x000000011300780c */ /* 0x000fe20003f86270 */
[----:B------:R-:W-:Y:S04]  /*2c20*/  BSSY.RECONVERGENT B5, `(.L_x_131) ;  /* 0x0000033000057945 */ /* 0x000fe80003800200 */
[----:B------:R-:W-:Y:S01]  /*2c30*/  BSSY.RELIABLE B6, `(.L_x_132) ;  /* 0x000002e000067945 */ /* 0x000fe20003800100 */
[----:B--2---:R-:W-:-:S07]  /*2c40*/  PRMT R11, R12, 0x8880, RZ ;  /* 0x000088800c0b7816 */ /* 0x004fce00000000ff */
[----:B------:R-:W-:Y:S05]  /*2c50*/  @!P4 BRA `(.L_x_133) ;  /* 0x000000000058c947 */ /* 0x000fea0003800000 */
[----:B------:R-:W2:Y:S01]  /*2c60*/  LDG.E.S8 R10, desc[UR4][R6.64+-0x320] ;  /* 0xfffce004060a7981 */ /* 0x000ea2000c1e1300 */
[----:B------:R-:W-:Y:S01]  /*2c70*/  ISETP.GE.AND P2, PT, R21, 0x1, PT ;  /* 0x000000011500780c */ /* 0x000fe20003f46270 */
        /* <DEDUP_REMOVED lines=13> */
.L_x_136:
[----:B------:R-:W-:Y:S05]  /*2d50*/  BSYNC.RELIABLE B8 ;  /* 0x0000000000087941 */ /* 0x000fea0003800100 */
.L_x_135:
[----:B------:R-:W2:Y:S02]  /*2d60*/  LDG.E.S8 R10, desc[UR4][R6.64+-0x31f] ;  /* 0xfffce104060a7981 */ /* 0x000ea4000c1e1300 */
[----:B--2---:R-:W-:-:S07]  /*2d70*/  VIMNMX R11, PT, PT, R10, R11, PT ;  /* 0x0000000b0a0b7248 */ /* 0x004fce0003fe0100 */
.L_x_137:
[----:B------:R-:W-:Y:S05]  /*2d80*/  BSYNC.RECONVERGENT B7 ;  /* 0x0000000000077941 */ /* 0x000fea0003800200 */
.L_x_134:
[----:B------:R-:W-:Y:S02]  /*2d90*/  ISETP.GT.U32.AND P1, PT, R19, 0x31e, PT ;  /* 0x0000031e1300780c */ /* 0x000fe40003f24070 */
[----:B------:R-:W-:-:S11]  /*2da0*/  PLOP3.LUT P0, PT, PT, PT, PT, 0x8, 0x80 ;  /* 0x000000000080781c */ /* 0x000fd60003f0e170 */
[----:B------:R-:W-:Y:S05]  /*2db0*/  @P1 BRA `(.L_x_138) ;  /* 0x0000000000301947 */ /* 0x000fea0003800000 */
.L_x_133:
[----:B------:R-:W2:Y:S01]  /*2dc0*/  LDG.E.S8 R10, desc[UR4][R6.64+0x320] ;  /* 0x00032004060a7981 */ /* 0x000ea2000c1e1300 */
[----:B------:R-:W-:Y:S02]  /*2dd0*/  ISETP.GE.AND P2, PT, R21, 0x1, PT ;  /* 0x000000011500780c */ /* 0x000fe40003f46270 */
[----:B--2---:R-:W-:-:S11]  /*2de0*/  VIMNMX R11, PT, PT, R10, R11, PT ;  /* 0x0000000b0a0b7248 */ /* 0x004fd60003fe0100 */
[----:B------:R-:W-:Y:S05]  /*2df0*/  @!P2 BRA `(.L_x_139) ;  /* 0x000000000014a947 */ /* 0x000fea0003800000 */
[----:B------:R-:W2:Y:S01]  /*2e00*/  LDG.E.S8 R10, desc[UR4][R6.64+0x31f] ;  /* 0x00031f04060a7981 */ /* 0x000ea2000c1e1300 */
[----:B------:R-:W-:Y:S02]  /*2e10*/  ISETP.GT.U32.AND P1, PT, R21, 0x31e, PT ;  /* 0x0000031e1500780c */ /* 0x000fe40003f24070 */
[----:B------:R-:W-:Y:S02]  /*2e20*/  PLOP3.LUT P0, PT, PT, PT, PT, 0x80, 0x8 ;  /* 0x000000000008781c */ /* 0x000fe40003f0f070 */
[----:B--2---:R-:W-:-:S09]  /*2e30*/  VIMNMX R11, PT, PT, R11, R10, PT ;  /* 0x0000000a0b0b7248 */ /* 0x004fd20003fe0100 */
[----:B------:R-:W-:Y:S05]  /*2e40*/  @P1 BRA `(.L_x_140) ;  /* 0x0000000000141947 */ /* 0x000fea0003800000 */
.L_x_139:
[----:B------:R-:W2:Y:S01]  /*2e50*/  LDG.E.S8 R10, desc[UR4][R6.64+0x321] ;  /* 0x00032104060a7981 */ /* 0x000ea2000c1e1300 */
[----:B------:R-:W-:Y:S02]  /*2e60*/  PLOP3.LUT P0, PT, PT, PT, PT, 0x80, 0x8 ;  /* 0x000000000008781c */ /* 0x000fe40003f0f070 */
[----:B--2---:R-:W-:-:S11]  /*2e70*/  VIMNMX R11, PT, PT, R10, R11, PT ;  /* 0x0000000b0a0b7248 */ /* 0x004fd60003fe0100 */
.L_x_138:
[----:B------:R-:W-:Y:S01]  /*2e80*/  PLOP3.LUT P1, PT, PT, PT, PT, 0x8, 0x80 ;  /* 0x000000000080781c */ /* 0x000fe20003f2e170 */
[----:B------:R-:W-:-:S12]  /*2e90*/  @!P2 BRA `(.L_x_141) ;  /* 0x00000000001ca947 */ /* 0x000fd80003800000 */
.L_x_140:
[----:B------:R-:W2:Y:S01]  /*2ea0*/  LDG.E.S8 R10, desc[UR4][R6.64+-0x1] ;  /* 0xffffff04060a7981 */ /* 0x000ea2000c1e1300 */
[----:B------:R-:W-:Y:S02]  /*2eb0*/  ISETP.GT.U32.AND P5, PT, R21, 0x31e, PT ;  /* 0x0000031e1500780c */ /* 0x000fe40003fa4070 */
[----:B------:R-:W-:Y:S02]  /*2ec0*/  PLOP3.LUT P2, PT, PT, PT, PT, 0x8, 0x80 ;  /* 0x000000000080781c */ /* 0x000fe40003f4e170 */
[----:B------:R-:W-:-:S09]  /*2ed0*/  PLOP3.LUT P1, PT, PT, PT, PT, 0x80, 0x8 ;  /* 0x000000000008781c */ /* 0x000fd20003f2f070 */
[----:B------:R-:W-:Y:S05]  /*2ee0*/  @P5 BREAK.RELIABLE B6 ;  /* 0x0000000000065942 */ /* 0x000fea0003800100 */
[----:B--2---:R-:W-:Y:S01]  /*2ef0*/  VIMNMX R11, PT, PT, R10, R11, PT ;  /* 0x0000000b0a0b7248 */ /* 0x004fe20003fe0100 */
[----:B------:R-:W-:Y:S06]  /*2f00*/  @P5 BRA `(.L_x_142) ;  /* 0x0000000000105947 */ /* 0x000fec0003800000 */
.L_x_141:
[----:B------:R-:W-:Y:S05]  /*2f10*/  BSYNC.RELIABLE B6 ;  /* 0x0000000000067941 */ /* 0x000fea0003800100 */
.L_x_132:
[----:B------:R-:W2:Y:S01]  /*2f20*/  LDG.E.S8 R10, desc[UR4][R6.64+0x1] ;  /* 0x00000104060a7981 */ /* 0x000ea2000c1e1300 */
[----:B------:R-:W-:Y:S02]  /*2f30*/  PLOP3.LUT P2, PT, PT, PT, PT, 0x80, 0x8 ;  /* 0x000000000008781c */ /* 0x000fe40003f4f070 */
[----:B--2---:R-:W-:-:S11]  /*2f40*/  VIMNMX R11, PT, PT, R10, R11, PT ;  /* 0x0000000b0a0b7248 */ /* 0x004fd60003fe0100 */
.L_x_142:
[----:B------:R-:W-:Y:S05]  /*2f50*/  BSYNC.RECONVERGENT B5 ;  /* 0x0000000000057941 */ /* 0x000fea0003800200 */
.L_x_131:
        /* <DEDUP_REMOVED lines=12> */
.L_x_146:
[----:B------:R-:W-:Y:S05]  /*3020*/  BSYNC.RECONVERGENT B6 ;  /* 0x0000000000067941 */ /* 0x000fea0003800200 */
.L_x_145:
[----:B------:R-:W-:Y:S04]  /*3030*/  BSSY.RECONVERGENT B6, `(.L_x_147) ;  /* 0x0000008000067945 */ /* 0x000fe80003800200 */
[----:B------:R-:W-:Y:S05]  /*3040*/  @!P1 BRA `(.L_x_148) ;  /* 0x0000000000189947 */ /* 0x000fea0003800000 */
[----:B------:R-:W2:Y:S02]  /*3050*/  LDG.E.S8 R10, desc[UR4][R6.64+-0x321] ;  /* 0xfffcdf04060a7981 */ /* 0x000ea4000c1e1300 */
[----:B--2---:R-:W-:-:S13]  /*3060*/  ISETP.NE.AND P4, PT, R11, R10, PT ;  /* 0x0000000a0b00720c */ /* 0x004fda0003f85270 */
[----:B------:R-:W-:Y:S05]  /*3070*/  @P4 BRA `(.L_x_148) ;  /* 0x00000000000c4947 */ /* 0x000fea0003800000 */
[----:B------:R-:W2:Y:S02]  /*3080*/  LDG.E.S8 R10, desc[UR4][R8.64+-0x1] ;  /* 0xffffff04080a7981 */ /* 0x000ea4000c1e1300 */
[----:B--2---:R-:W-:-:S13]  /*3090*/  ISETP.GE.AND P4, PT, R10, 0x1, PT ;  /* 0x000000010a00780c */ /* 0x004fda0003f86270 */
[----:B------:R-:W-:-:S07]  /*30a0*/  @P4 VIMNMX.U32 R23, PT, PT, R23, R10, PT ;  /* 0x0000000a17174248 */ /* 0x000fce0003fe0000 */
.L_x_148:
[----:B------:R-:W-:Y:S05]  /*30b0*/  BSYNC.RECONVERGENT B6 ;  /* 0x0000000000067941 */ /* 0x000fea0003800200 */
.L_x_147:
[----:B------:R-:W-:Y:S05]  /*30c0*/  @!P2 BRA `(.L_x_144) ;  /* 0x000000000018a947 */ /* 0x000fea0003800000 */
[----:B------:R-:W2:Y:S02]  /*30d0*/  LDG.E.S8 R10, desc[UR4][R6.64+-0x31f] ;  /* 0xfffce104060a7981 */ /* 0x000ea4000c1e1300 */
[----:B--2---:R-:W-:-:S13]  /*30e0*/  ISETP.NE.AND P4, PT, R11, R10, PT ;  /* 0x0000000a0b00720c */ /* 0x004fda0003f85270 */
[----:B------:R-:W-:Y:S05]  /*30f0*/  @P4 BRA `(.L_x_144) ;  /* 0x00000000000c4947 */ /* 0x000fea0003800000 */
[----:B------:R-:W2:Y:S02]  /*3100*/  LDG.E.S8 R10, desc[UR4][R8.64+0x1] ;  /* 0x00000104080a7981 */ /* 0x000ea4000c1e1300 */
[----:B--2---:R-:W-:-:S13]  /*3110*/  ISETP.GE.AND P4, PT, R10, 0x1, PT ;  /* 0x000000010a00780c */ /* 0x004fda0003f86270 */
[----:B------:R-:W-:-:S07]  /*3120*/  @P4 VIMNMX.U32 R23, PT, PT, R23, R10, PT ;  /* 0x0000000a17174248 */ /* 0x000fce0003fe0000 */
.L_x_144:
[----:B------:R-:W-:Y:S05]  /*3130*/  BSYNC.RECONVERGENT B5 ;  /* 0x0000000000057941 */ /* 0x000fea0003800200 */
.L_x_143:
        /* <DEDUP_REMOVED lines=9> */
.L_x_152:
[----:B------:R-:W-:Y:S05]  /*31d0*/  BSYNC.RECONVERGENT B6 ;  /* 0x0000000000067941 */ /* 0x000fea0003800200 */
.L_x_151:
        /* <DEDUP_REMOVED lines=8> */
.L_x_154:
[----:B------:R-:W-:Y:S05]  /*3260*/  BSYNC.RECONVERGENT B6 ;  /* 0x0000000000067941 */ /* 0x000fea0003800200 */
.L_x_153:
[----:B------:R-:W-:Y:S05]  /*3270*/  @!P2 BRA `(.L_x_150) ;  /* 0x000000000018a947 */ /* 0x000fea0003800000 */
[----:B------:R-:W2:Y:S02]  /*3280*/  LDG.E.S8 R10, desc[UR4][R6.64+0x321] ;  /* 0x00032104060a7981 */ /* 0x000ea4000c1e1300 */
[----:B--2---:R-:W-:-:S13]  /*3290*/  ISETP.NE.AND P0, PT, R11, R10, PT ;  /* 0x0000000a0b00720c */ /* 0x004fda0003f05270 */
[----:B------:R-:W-:Y:S05]  /*32a0*/  @P0 BRA `(.L_x_150) ;  /* 0x00000000000c0947 */ /* 0x000fea0003800000 */
[----:B------:R-:W2:Y:S02]  /*32b0*/  LDG.E.S8 R10, desc[UR4][R8.64+0x641] ;  /* 0x00064104080a7981 */ /* 0x000ea4000c1e1300 */
[----:B--2---:R-:W-:-:S13]  /*32c0*/  ISETP.GE.AND P0, PT, R10, 0x1, PT ;  /* 0x000000010a00780c */ /* 0x004fda0003f06270 */
[----:B------:R-:W-:-:S07]  /*32d0*/  @P0 VIMNMX.U32 R23, PT, PT, R23, R10, PT ;  /* 0x0000000a17170248 */ /* 0x000fce0003fe0000 */
.L_x_150:
[----:B------:R-:W-:Y:S05]  /*32e0*/  BSYNC.RECONVERGENT B5 ;  /* 0x0000000000057941 */ /* 0x000fea0003800200 */
.L_x_149:
        /* <DEDUP_REMOVED lines=8> */
.L_x_156:
[----:B------:R-:W-:Y:S05]  /*3370*/  BSYNC.RECONVERGENT B5 ;  /* 0x0000000000057941 */ /* 0x000fea0003800200 */
.L_x_155:
        /* <DEDUP_REMOVED lines=8> */
.L_x_130:
[----:B------:R-:W-:-:S13]  /*3400*/  ISETP.NE.AND P0, PT, R23, 0xff, PT ;  /* 0x000000ff1700780c */ /* 0x000fda0003f05270 */
[----:B------:R-:W-:Y:S05]  /*3410*/  @!P0 BREAK.RELIABLE B1 ;  /* 0x0000000000018942 */ /* 0x000fea0003800100 */
[----:B------:R-:W-:Y:S05]  /*3420*/  @!P0 BRA `(.L_x_108) ;  /* 0x0000000000148947 */ /* 0x000fea0003800000 */
.L_x_107:
[----:B------:R-:W-:Y:S05]  /*3430*/  BSYNC.RELIABLE B1 ;  /* 0x0000000000017941 */ /* 0x000fea0003800100 */
.L_x_82:
[----:B------:R-:W2:Y:S02]  /*3440*/  LDG.E.S8 R6, desc[UR4][R8.64+0x320] ;  /* 0x0003200408067981 */ /* 0x000ea4000c1e1300 */
[----:B--2---:R-:W-:-:S13]  /*3450*/  ISETP.NE.AND P0, PT, R23, R6, PT ;  /* 0x000000061700720c */ /* 0x004fda0003f05270 */
[----:B------:R1:W-:Y:S01]  /*3460*/  @P0 STG.E.U8 desc[UR4][R8.64+0x320], R23 ;  /* 0x0003201708000986 */ /* 0x0003e2000c101104 */
[----:B------:R-:W-:-:S13]  /*3470*/  @P0 PLOP3.LUT P3, PT, PT, PT, PT, 0x80, 0x8 ;  /* 0x000000000008081c */ /* 0x000fda0003f6f070 */
.L_x_108:
[----:B------:R-:W-:Y:S05]  /*3480*/  BSYNC.RECONVERGENT B2 ;  /* 0x0000000000027941 */ /* 0x000fea0003800200 */
.L_x_81:
[C---:B------:R-:W-:Y:S01]  /*3490*/  ISETP.GT.AND P0, PT, R21.reuse, R2, PT ;  /* 0x000000021500720c */ /* 0x040fe20003f04270 */
[----:B------:R-:W-:-:S12]  /*34a0*/  VIADD R21, R21, 0xffffffff ;  /* 0xffffffff15157836 */ /* 0x000fd80000000000 */
[----:B------:R-:W-:Y:S05]  /*34b0*/  @P0 BRA `(.L_x_157) ;  /* 0xffffffe400a40947 */ /* 0x000fea000383ffff */
[----:B------:R-:W-:Y:S05]  /*34c0*/  BSYNC.RECONVERGENT B3 ;  /* 0x0000000000037941 */ /* 0x000fea0003800200 */
.L_x_80:
[C---:B------:R-:W-:Y:S01]  /*34d0*/  ISETP.GT.AND P0, PT, R19.reuse, R0, PT ;  /* 0x000000001300720c */ /* 0x040fe20003f04270 */
[----:B------:R-:W-:-:S04]  /*34e0*/  VIADD R6, R19, 0xffffffff ;  /* 0xffffffff13067836 */ /* 0x000fc80000000000 */
[----:B------:R-:W-:-:S08]  /*34f0*/  IMAD.MOV.U32 R19, RZ, RZ, R6 ;  /* 0x000000ffff137224 */ /* 0x000fd000078e0006 */
[----:B------:R-:W-:Y:S05]  /*3500*/  @P0 BRA `(.L_x_158) ;  /* 0xffffffe400840947 */ /* 0x000fea000383ffff */
[----:B------:R-:W-:Y:S05]  /*3510*/  BSYNC.RECONVERGENT B4 ;  /* 0x0000000000047941 */ /* 0x000fea0003800200 */
.L_x_79:
[----:B------:R-:W-:Y:S05]  /*3520*/  WARPSYNC.ALL ;  /* 0x0000000000007948 */ /* 0x000fea0003800000 */
[----:B------:R-:W-:Y:S06]  /*3530*/  BAR.SYNC.DEFER_BLOCKING 0x0 ;  /* 0x0000000000007b1d */ /* 0x000fec0000010000 */
[----:B------:R-:W-:Y:S05]  /*3540*/  @P3 BRA `(.L_x_159) ;  /* 0xffffffc800e43947 */ /* 0x000fea000383ffff */
[----:B------:R-:W-:Y:S05]  /*3550*/  EXIT ;  /* 0x000000000000794d */ /* 0x000fea0003800000 */
.L_x_160:
[----:B------:R-:W-:-:S00]  /*3560*/  BRA `(.L_x_160) ;  /* 0xfffffffc00fc7947 */ /* 0x000fc0000383ffff */
[----:B------:R-:W-:-:S00]  /*3570*/  NOP ;  /* 0x0000000000007918 */ /* 0x000fc00000000000 */
        /* <DEDUP_REMOVED lines=8> */
.L_x_222:


//--------------------- .text._Z9step2loopPcS_    --------------------------
	.section	.text._Z9step2loopPcS_,"ax",@progbits
	.align	128
        .global         _Z9step2loopPcS_
        .type           _Z9step2loopPcS_,@function
        .size           _Z9step2loopPcS_,(.L_x_223 - _Z9step2loopPcS_)
        .other          _Z9step2loopPcS_,@"STO_CUDA_ENTRY STV_DEFAULT"
_Z9step2loopPcS_:
.text._Z9step2loopPcS_:
        /* <DEDUP_REMOVED lines=10> */
[----:B------:R-:W-:-:S05]  /*00a0*/  VIADD R3, R0, 0xf ;  /* 0x0000000f00037836 */ /* 0x000fca0000000000 */
[----:B------:R-:W-:Y:S01]  /*00b0*/  VIMNMX R6, PT, PT, R0, R3, !PT ;  /* 0x0000000300067248 */ /* 0x000fe20007fe0100 */
[----:B--2---:R-:W-:-:S04]  /*00c0*/  IMAD R2, R2, UR7, R5 ;  /* 0x0000000702027c24 */ /* 0x004fc8000f8e0205 */
[C---:B------:R-:W-:Y:S02]  /*00d0*/  VIADD R4, R2.reuse, 0x10 ;  /* 0x0000001002047836 */ /* 0x040fe40000000000 */
[C---:B------:R-:W-:Y:S02]  /*00e0*/  VIADD R5, R2.reuse, 0xf ;  /* 0x0000000f02057836 */ /* 0x040fe40000000000 */
[C---:B------:R-:W-:Y:S02]  /*00f0*/  VIADD R7, R2.reuse, 0xfffffce0 ;  /* 0xfffffce002077836 */ /* 0x040fe40000000000 */
[----:B-1-3--:R-:W-:-:S07]  /*0100*/  VIADD R8, R2, 0x320 ;  /* 0x0000032002087836 */ /* 0x00afce0000000000 */
.L_x_220:
[----:B------:R-:W-:Y:S01]  /*0110*/  PLOP3.LUT P0, PT, PT, PT, PT, 0x8, 0x80 ;  /* 0x000000000080781c */ /* 0x000fe20003f0e170 */
[----:B012---:R-:W-:-:S12]  /*0120*/  IMAD.MOV.U32 R25, RZ, RZ, R0 ;  /* 0x000000ffff197224 */ /* 0x007fd800078e0000 */
.L_x_189:
[----:B-1----:R-:W-:Y:S01]  /*0130*/  IMAD R11, R25, 0x320, RZ ;  /* 0x00000320190b7824 */ /* 0x002fe200078e02ff */
[----:B------:R-:W-:Y:S01]  /*0140*/  BSSY.RECONVERGENT B2, `(.L_x_161) ;  /* 0x0000080000027945 */ /* 0x000fe20003800200 */
[----:B------:R-:W-:Y:S02]  /*0150*/  IMAD.MOV.U32 R23, RZ, RZ, R2 ;  /* 0x000000ffff177224 */ /* 0x000fe400078e0002 */
[--C-:B------:R-:W-:Y:S02]  /*0160*/  IMAD.IADD R21, R2, 0x1, R11.reuse ;  /* 0x0000000102157824 */ /* 0x100fe400078e020b */
[--C-:B------:R-:W-:Y:S02]  /*0170*/  IMAD.IADD R9, R7, 0x1, R11.reuse ;  /* 0x0000000107097824 */ /* 0x100fe400078e020b */
[----:B0-----:R-:W-:-:S07]  /*0180*/  IMAD.IADD R20, R8, 0x1, R11 ;  /* 0x0000000108147824 */ /* 0x001fce00078e020b */
.L_x_188:
[----:B------:R-:W-:Y:S02]  /*0190*/  SHF.R.S32.HI R16, RZ, 0x1f, R21 ;  /* 0x0000001fff107819 */ /* 0x000fe40000011415 */
[----:B-1----:R-:W-:-:S04]  /*01a0*/  IADD3 R10, P1, PT, R21, UR8, RZ ;  /* 0x00000008150a7c10 */ /* 0x002fc8000ff3e0ff */
[----:B------:R-:W-:-:S05]  /*01b0*/  IADD3.X R11, PT, PT, R16, UR9, RZ, P1, !PT ;  /* 0x00000009100b7c10 */ /* 0x000fca0008ffe4ff */
[----:B------:R-:W2:Y:S01]  /*01c0*/  LDG.E.U8 R22, desc[UR4][R10.64] ;  /* 0x000000040a167981 */ /* 0x000ea2000c1e1100 */
[----:B------:R-:W-:Y:S01]  /*01d0*/  BSSY.RECONVERGENT B1, `(.L_x_162) ;  /* 0x0000070000017945 */ /* 0x000fe20003800200 */
[----:B--2---:R-:W-:-:S13]  /*01e0*/  ISETP.NE.AND P1, PT, R22, 0x1, PT ;  /* 0x000000011600780c */ /* 0x004fda0003f25270 */
[----:B0-----:R-:W-:Y:S05]  /*01f0*/  @!P1 BRA `(.L_x_163) ;  /* 0x0000000400b49947 */ /* 0x001fea0003800000 */
[----:B------:R-:W0:Y:S01]  /*0200*/  LDC.64 R12, c[0x0][0x380] ;  /* 0x0000e000ff0c7b82 */ /* 0x000e220000000a00 */
[----:B------:R-:W-:Y:S01]  /*0210*/  ISETP.GT.AND P1, PT, R25, RZ, PT ;  /* 0x000000ff1900720c */ /* 0x000fe20003f24270 */
[----:B------:R-:W-:Y:S01]  /*0220*/  BSSY.RELIABLE B0, `(.L_x_164) ;  /* 0x0000065000007945 */ /* 0x000fe20003800100 */
[----:B0-----:R-:W-:-:S05]  /*0230*/  IADD3 R14, P2, PT, R21, R12, RZ ;  /* 0x0000000c150e7210 */ /* 0x001fca0007f5e0ff */
[----:B------:R-:W-:-:S06]  /*0240*/  IMAD.X R15, R16, 0x1, R13, P2 ;  /* 0x00000001100f7824 */ /* 0x000fcc00010e060d */
[----:B------:R-:W-:Y:S05]  /*0250*/  @P1 BRA `(.L_x_165) ;  /* 0x00000000000c1947 */ /* 0x000fea0003800000 */
[----:B------:R0:W5:Y:S01]  /*0260*/  LDG.E.U8 R18, desc[UR4][R14.64] ;  /* 0x000000040e127981 */ /* 0x000162000c1e1100 */
[----:B------:R-:W-:Y:S01]  /*0270*/  IMAD.MOV.U32 R24, RZ, RZ, 0x200 ;  /* 0x00000200ff187424 */ /* 0x000fe200078e00ff */
[----:B------:R-:W-:Y:S06]  /*0280*/  BRA `(.L_x_166) ;  /* 0x0000000000a47947 */ /* 0x000fec0003800000 */
.L_x_165:
[C---:B------:R-:W-:Y:S01]  /*0290*/  IADD3 R16, P1, PT, R9.reuse, R12, RZ ;  /* 0x0000000c09107210 */ /* 0x040fe20007f3e0ff */
[----:B------:R-:W-:Y:S02]  /*02a0*/  IMAD.MOV.U32 R18, RZ, RZ, R14 ;  /* 0x000000ffff127224 */ /* 0x000fe400078e000e */
[----:B------:R-:W-:Y:S01]  /*02b0*/  IMAD.X R19, RZ, RZ, R13, P2 ;  /* 0x000000ffff137224 */ /* 0x000fe200010e060d */
[----:B------:R-:W-:-:S04]  /*02c0*/  LEA.HI.X.SX32 R17, R9, R13, 0x1, P1 ;  /* 0x0000000d09117211 */ /* 0x000fc800008f0eff */
        /* <DEDUP_REMOVED lines=9> */
[----:B------:R-:W-:-:S09]  /*0360*/  SEL R24, R24, 0x200, P2 ;  /* 0x0000020018187807 */ /* 0x000fd20001000000 */
.L_x_168:
[----:B------:R-:W-:Y:S05]  /*0370*/  BSYNC.RECONVERGENT B3 ;  /* 0x0000000000037941 */ /* 0x000fea0003800200 */
.L_x_167:
        /* <DEDUP_REMOVED lines=12> */
.L_x_173:
[----:B------:R-:W-:Y:S05]  /*0440*/  BSYNC.RECONVERGENT B5 ;  /* 0x0000000000057941 */ /* 0x000fea0003800200 */
.L_x_172:
[----:B------:R-:W-:Y:S05]  /*0450*/  @P2 BREAK.RELIABLE B4 ;  /* 0x0000000000042942 */ /* 0x000fea0003800100 */
[----:B------:R-:W-:Y:S05]  /*0460*/  @P2 BRA `(.L_x_174) ;  /* 0x0000000000202947 */ /* 0x000fea0003800000 */
.L_x_171:
[----:B------:R-:W-:Y:S05]  /*0470*/  BSYNC.RELIABLE B4 ;  /* 0x0000000000047941 */ /* 0x000fea0003800100 */
.L_x_170:
[----:B------:R-:W2:Y:S01]  /*0480*/  LDG.E.U8 R16, desc[UR4][R16.64+0x1] ;  /* 0x0000010410107981 */ /* 0x000ea2000c1e1100 */
[----:B------:R-:W-:-:S04]  /*0490*/  PRMT R19, R18, 0x9910, RZ ;  /* 0x0000991012137816 */ /* 0x000fc800000000ff */
[----:B--2---:R-:W-:-:S13]  /*04a0*/  ISETP.NE.AND P2, PT, R16, R19, PT ;  /* 0x000000131000720c */ /* 0x004fda0003f45270 */
[----:B------:R-:W-:Y:S05]  /*04b0*/  @P2 BRA `(.L_x_174) ;  /* 0x00000000000c2947 */ /* 0x000fea0003800000 */
[----:B------:R-:W2:Y:S02]  /*04c0*/  LDG.E.S8 R17, desc[UR4][R10.64+-0x31f] ;  /* 0xfffce1040a117981 */ /* 0x000ea4000c1e1300 */
[----:B--2---:R-:W-:-:S13]  /*04d0*/  ISETP.GE.AND P2, PT, R17, 0x1, PT ;  /* 0x000000011100780c */ /* 0x004fda0003f46270 */
[----:B------:R-:W-:-:S07]  /*04e0*/  @P2 VIMNMX.U32 R24, PT, PT, R24, R17, PT ;  /* 0x0000001118182248 */ /* 0x000fce0003fe0000 */
.L_x_174:
[----:B------:R-:W-:Y:S05]  /*04f0*/  BSYNC.RECONVERGENT B3 ;  /* 0x0000000000037941 */ /* 0x000fea0003800200 */
.L_x_169:
[----:B------:R-:W-:-:S13]  /*0500*/  ISETP.GT.U32.AND P2, PT, R25, 0x31e, PT ;  /* 0x0000031e1900780c */ /* 0x000fda0003f44070 */
[----:B------:R-:W-:Y:S05]  /*0510*/  @P2 BRA `(.L_x_175) ;  /* 0x00000000007c2947 */ /* 0x000fea0003800000 */
.L_x_166:
[----:B------:R-:W-:-:S04]  /*0520*/  IADD3 R12, P1, PT, R20, R12, RZ ;  /* 0x0000000c140c7210 */ /* 0x000fc80007f3e0ff */
[----:B------:R-:W-:-:S05]  /*0530*/  LEA.HI.X.SX32 R13, R20, R13, 0x1, P1 ;  /* 0x0000000d140d7211 */ /* 0x000fca00008f0eff */
        /* <DEDUP_REMOVED lines=9> */
.L_x_177:
[----:B------:R-:W-:Y:S05]  /*05d0*/  BSYNC.RECONVERGENT B3 ;  /* 0x0000000000037941 */ /* 0x000fea0003800200 */
.L_x_176:
        /* <DEDUP_REMOVED lines=9> */
.L_x_180:
[----:B------:R-:W-:Y:S05]  /*0670*/  BSYNC.RECONVERGENT B3 ;  /* 0x0000000000037941 */ /* 0x000fea0003800200 */
.L_x_179:
[----:B------:R-:W-:Y:S05]  /*0680*/  @P2 BRA `(.L_x_181) ;  /* 0x0000000000242947 */ /* 0x000fea0003800000 */
.L_x_178:
[----:B------:R-:W2:Y:S01]  /*0690*/  LDG.E.U8 R12, desc[UR4][R12.64+0x1] ;  /* 0x000001040c0c7981 */ /* 0x000ea2000c1e1100 */
[----:B------:R-:W-:Y:S01]  /*06a0*/  BSSY.RECONVERGENT B3, `(.L_x_175) ;  /* 0x0000006000037945 */ /* 0x000fe20003800200 */
[----:B--2---:R-:W-:-:S13]  /*06b0*/  ISETP.NE.AND P2, PT, R12, R19, PT ;  /* 0x000000130c00720c */ /* 0x004fda0003f45270 */
[----:B------:R-:W-:Y:S05]  /*06c0*/  @P2 BRA `(.L_x_182) ;  /* 0x00000000000c2947 */ /* 0x000fea0003800000 */
[----:B------:R-:W2:Y:S02]  /*06d0*/  LDG.E.S8 R13, desc[UR4][R10.64+0x321] ;  /* 0x000321040a0d7981 */ /* 0x000ea4000c1e1300 */
[----:B--2---:R-:W-:-:S13]  /*06e0*/  ISETP.GE.AND P2, PT, R13, 0x1, PT ;  /* 0x000000010d00780c */ /* 0x004fda0003f46270 */
[----:B------:R-:W-:-:S07]  /*06f0*/  @P2 VIMNMX.U32 R24, PT, PT, R24, R13, PT ;  /* 0x0000000d18182248 */ /* 0x000fce0003fe0000 */
.L_x_182:
[----:B------:R-:W-:Y:S05]  /*0700*/  BSYNC.RECONVERGENT B3 ;  /* 0x0000000000037941 */ /* 0x000fea0003800200 */
.L_x_175:
[----:B------:R-:W-:Y:S05]  /*0710*/  @!P1 BRA `(.L_x_183) ;  /* 0x0000000000289947 */ /* 0x000fea0003800000 */
.L_x_181:
        /* <DEDUP_REMOVED lines=8> */
.L_x_185:
[----:B------:R-:W-:Y:S05]  /*07a0*/  BSYNC.RECONVERGENT B3 ;  /* 0x0000000000037941 */ /* 0x000fea0003800200 */
.L_x_184:
[----:B------:R-:W-:Y:S05]  /*07b0*/  @P2 BRA `(.L_x_186) ;  /* 0x0000000000202947 */ /* 0x000fea0003800000 */
.L_x_183:
        /* <DEDUP_REMOVED lines=8> */
.L_x_186:
[----:B------:R-:W-:-:S13]  /*0840*/  ISETP.NE.AND P1, PT, R24, 0x200, PT ;  /* 0x000002001800780c */ /* 0x000fda0003f25270 */
[----:B------:R-:W-:Y:S05]  /*0850*/  @!P1 BREAK.RELIABLE B0 ;  /* 0x0000000000009942 */ /* 0x000fea0003800100 */
[----:B------:R-:W-:Y:S05]  /*0860*/  @!P1 BRA `(.L_x_163) ;  /* 0x0000000000189947 */ /* 0x000fea0003800000 */
.L_x_187:
[----:B------:R-:W-:Y:S05]  /*0870*/  BSYNC.RELIABLE B0 ;  /* 0x0000000000007941 */ /* 0x000fea0003800100 */
.L_x_164:
[----:B------:R-:W-:Y:S01]  /*0880*/  VIADD R13, R24, 0x1 ;  /* 0x00000001180d7836 */ /* 0x000fe20000000000 */
[----:B------:R-:W-:-:S04]  /*0890*/  PRMT R12, R22, 0x8880, RZ ;  /* 0x00008880160c7816 */ /* 0x000fc800000000ff */
[----:B------:R-:W-:-:S13]  /*08a0*/  ISETP.NE.AND P1, PT, R13, R12, PT ;  /* 0x0000000c0d00720c */ /* 0x000fda0003f25270 */
[----:B------:R1:W-:Y:S01]  /*08b0*/  @P1 STG.E.U8 desc[UR4][R10.64], R13 ;  /* 0x0000000d0a001986 */ /* 0x0003e2000c101104 */
[----:B------:R-:W-:-:S13]  /*08c0*/  @P1 PLOP3.LUT P0, PT, PT, PT, PT, 0x80, 0x8 ;  /* 0x000000000008181c */ /* 0x000fda0003f0f070 */
.L_x_163:
[----:B------:R-:W-:Y:S05]  /*08d0*/  BSYNC.RECONVERGENT B1 ;  /* 0x0000000000017941 */ /* 0x000fea0003800200 */
.L_x_162:
[----:B------:R-:W-:Y:S02]  /*08e0*/  VIADD R23, R23, 0x1 ;  /* 0x0000000117177836 */ /* 0x000fe40000000000 */
[----:B------:R-:W-:Y:S02]  /*08f0*/  VIADD R21, R21, 0x1 ;  /* 0x0000000115157836 */ /* 0x000fe40000000000 */
[----:B------:R-:W-:Y:S01]  /*0900*/  VIADD R9, R9, 0x1 ;  /* 0x0000000109097836 */ /* 0x000fe20000000000 */
[----:B------:R-:W-:Y:S01]  /*0910*/  ISETP.GE.U32.AND P1, PT, R23, R4, PT ;  /* 0x000000041700720c */ /* 0x000fe20003f26070 */
[----:B------:R-:W-:-:S12]  /*0920*/  VIADD R20, R20, 0x1 ;  /* 0x0000000114147836 */ /* 0x000fd80000000000 */
[----:B------:R-:W-:Y:S05]  /*0930*/  @!P1 BRA `(.L_x_188) ;  /* 0xfffffff800149947 */ /* 0x000fea000383ffff */
[----:B------:R-:W-:Y:S05]  /*0940*/  BSYNC.RECONVERGENT B2 ;  /* 0x0000000000027941 */ /* 0x000fea0003800200 */
.L_x_161:
        /* <DEDUP_REMOVED lines=9> */
[----:B------:R-:W2:Y:S11]  /*09e0*/  LDCU.64 UR6, c[0x0][0x388] ;  /* 0x00007100ff0677ac */ /* 0x000eb60008000a00 */
.L_x_219:
[----:B-1----:R-:W1:Y:S01]  /*09f0*/  LDC.64 R10, c[0x0][0x380] ;  /* 0x0000e000ff0a7b82 */ /* 0x002e620000000a00 */
[----:B------:R-:W-:Y:S01]  /*0a00*/  BSSY.RECONVERGENT B2, `(.L_x_191) ;  /* 0x000007d000027945 */ /* 0x000fe20003800200 */
[----:B------:R-:W-:Y:S02]  /*0a10*/  IMAD R20, R9, 0x320, RZ ;  /* 0x0000032009147824 */ /* 0x000fe400078e02ff */
[----:B--2---:R-:W-:-:S07]  /*0a20*/  IMAD.MOV.U32 R21, RZ, RZ, R5 ;  /* 0x000000ffff157224 */ /* 0x004fce00078e0005 */
.L_x_218:
[----:B------:R-:W-:-:S05]  /*0a30*/  IMAD.IADD R23, R20, 0x1, R21 ;  /* 0x0000000114177824 */ /* 0x000fca00078e0215 */
[----:B------:R-:W-:Y:S02]  /*0a40*/  SHF.R.S32.HI R16, RZ, 0x1f, R23 ;  /* 0x0000001fff107819 */ /* 0x000fe40000011417 */
[----:B--2---:R-:W-:-:S04]  /*0a50*/  IADD3 R12, P1, PT, R23, UR6, RZ ;  /* 0x00000006170c7c10 */ /* 0x004fc8000ff3e0ff */
[----:B------:R-:W-:-:S05]  /*0a60*/  IADD3.X R13, PT, PT, R16, UR7, RZ, P1, !PT ;  /* 0x00000007100d7c10 */ /* 0x000fca0008ffe4ff */
[----:B------:R-:W2:Y:S01]  /*0a70*/  LDG.E.U8 R22, desc[UR4][R12.64] ;  /* 0x000000040c167981 */ /* 0x000ea2000c1e1100 */
[----:B------:R-:W-:Y:S01]  /*0a80*/  BSSY.RECONVERGENT B1, `(.L_x_192) ;  /* 0x0000071000017945 */ /* 0x000fe20003800200 */
[----:B--2---:R-:W-:-:S13]  /*0a90*/  ISETP.NE.AND P1, PT, R22, 0x1, PT ;  /* 0x000000011600780c */ /* 0x004fda0003f25270 */
[----:B------:R-:W-:Y:S05]  /*0aa0*/  @!P1 BRA `(.L_x_193) ;  /* 0x0000000400b89947 */ /* 0x000fea0003800000 */
[----:B------:R-:W-:Y:S01]  /*0ab0*/  ISETP.GT.AND P1, PT, R9, RZ, PT ;  /* 0x000000ff0900720c */ /* 0x000fe20003f24270 */
[----:B------:R-:W-:Y:S01]  /*0ac0*/  BSSY.RELIABLE B0, `(.L_x_194) ;  /* 0x0000067000007945 */ /* 0x000fe20003800100 */
[----:B01----:R-:W-:-:S05]  /*0ad0*/  IADD3 R14, P2, PT, R23, R10, RZ ;  /* 0x0000000a170e7210 */ /* 0x003fca0007f5e0ff */
[----:B------:R-:W-:-:S06]  /*0ae0*/  IMAD.X R15, R16, 0x1, R11, P2 ;  /* 0x00000001100f7824 */ /* 0x000fcc00010e060b */
[----:B------:R-:W-:Y:S05]  /*0af0*/  @P1 BRA `(.L_x_195) ;  /* 0x00000000000c1947 */ /* 0x000fea0003800000 */
[----:B------:R0:W5:Y:S01]  /*0b00*/  LDG.E.U8 R18, desc[UR4][R14.64] ;  /* 0x000000040e127981 */ /* 0x000162000c1e1100 */
[----:B------:R-:W-:Y:S01]  /*0b10*/  IMAD.MOV.U32 R24, RZ, RZ, 0x200 ;  /* 0x00000200ff187424 */ /* 0x000fe200078e00ff */
[----:B------:R-:W-:Y:S06]  /*0b20*/  BRA `(.L_x_196) ;  /* 0x0000000000a87947 */ /* 0x000fec0003800000 */
.L_x_195:
[----:B------:R-:W-:Y:S02]  /*0b30*/  VIADD R17, R23, 0xfffffce0 ;  /* 0xfffffce017117836 */ /* 0x000fe40000000000 */
[----:B------:R-:W-:Y:S02]  /*0b40*/  IMAD.MOV.U32 R18, RZ, RZ, R14 ;  /* 0x000000ffff127224 */ /* 0x000fe400078e000e */
[----:B------:R-:W-:Y:S01]  /*0b50*/  IMAD.X R19, RZ, RZ, R11, P2 ;  /* 0x000000ffff137224 */ /* 0x000fe200010e060b */
[----:B------:R-:W-:-:S04]  /*0b60*/  IADD3 R16, P1, PT, R17, R10, RZ ;  /* 0x0000000a11107210 */ /* 0x000fc80007f3e0ff */
[----:B------:R-:W-:Y:S01]  /*0b70*/  LEA.HI.X.SX32 R17, R17, R11, 0x1, P1 ;  /* 0x0000000b11117211 */ /* 0x000fe200008f0eff */
[----:B------:R-:W2:Y:S04]  /*0b80*/  LDG.E.U8 R18, desc[UR4][R18.64] ;  /* 0x0000000412127981 */ /* 0x000ea8000c1e1100 */
[----:B------:R-:W2:Y:S01]  /*0b90*/  LDG.E.U8 R25, desc[UR4][R16.64] ;  /* 0x0000000410197981 */ /* 0x000ea2000c1e1100 */
[----:B------:R-:W-:Y:S01]  /*0ba0*/  BSSY.RECONVERGENT B4, `(.L_x_197) ;  /* 0x0000008000047945 */ /* 0x000fe20003800200 */
[----:B------:R-:W-:Y:S01]  /*0bb0*/  ISETP.GE.AND P1, PT, R21, 0x1, PT ;  /* 0x000000011500780c */ /* 0x000fe20003f26270 */
[----:B------:R-:W-:Y:S01]  /*0bc0*/  IMAD.MOV.U32 R24, RZ, RZ, 0x200 ;  /* 0x00000200ff187424 */ /* 0x000fe200078e00ff */
[----:B--2---:R-:W-:-:S13]  /*0bd0*/  ISETP.NE.AND P2, PT, R25, R18, PT ;  /* 0x000000121900720c */ /* 0x004fda0003f45270 */
[----:B------:R-:W-:Y:S05]  /*0be0*/  @P2 BRA `(.L_x_198) ;  /* 0x00000000000c2947 */ /* 0x000fea0003800000 */
[----:B------:R-:W2:Y:S02]  /*0bf0*/  LDG.E.S8 R24, desc[UR4][R12.64+-0x320] ;  /* 0xfffce0040c187981 */ /* 0x000ea4000c1e1300 */
[----:B--2---:R-:W-:-:S04]  /*0c00*/  ISETP.GT.AND P2, PT, R24, RZ, PT ;  /* 0x000000ff1800720c */ /* 0x004fc80003f44270 */
[----:B------:R-:W-:-:S09]  /*0c10*/  SEL R24, R24, 0x200, P2 ;  /* 0x0000020018187807 */ /* 0x000fd20001000000 */
.L_x_198:
[----:B------:R-:W-:Y:S05]  /*0c20*/  BSYNC.RECONVERGENT B4 ;  /* 0x0000000000047941 */ /* 0x000fea0003800200 */
.L_x_197:
        /* <DEDUP_REMOVED lines=12> */
.L_x_203:
[----:B------:R-:W-:Y:S05]  /*0cf0*/  BSYNC.RECONVERGENT B6 ;  /* 0x0000000000067941 */ /* 0x000fea0003800200 */
.L_x_202:
[----:B------:R-:W-:Y:S05]  /*0d00*/  @P2 BREAK.RELIABLE B5 ;  /* 0x0000000000052942 */ /* 0x000fea0003800100 */
[----:B------:R-:W-:Y:S05]  /*0d10*/  @P2 BRA `(.L_x_204) ;  /* 0x0000000000202947 */ /* 0x000fea0003800000 */
.L_x_201:
[----:B------:R-:W-:Y:S05]  /*0d20*/  BSYNC.RELIABLE B5 ;  /* 0x0000000000057941 */ /* 0x000fea0003800100 */
.L_x_200:
[----:B------:R-:W2:Y:S01]  /*0d30*/  LDG.E.U8 R16, desc[UR4][R16.64+0x1] ;  /* 0x0000010410107981 */ /* 0x000ea2000c1e1100 */
[----:B------:R-:W-:-:S04]  /*0d40*/  PRMT R19, R18, 0x9910, RZ ;  /* 0x0000991012137816 */ /* 0x000fc800000000ff */
[----:B--2---:R-:W-:-:S13]  /*0d50*/  ISETP.NE.AND P2, PT, R16, R19, PT ;  /* 0x000000131000720c */ /* 0x004fda0003f45270 */
[----:B------:R-:W-:Y:S05]  /*0d60*/  @P2 BRA `(.L_x_204) ;  /* 0x00000000000c2947 */ /* 0x000fea0003800000 */
[----:B------:R-:W2:Y:S02]  /*0d70*/  LDG.E.S8 R17, desc[UR4][R12.64+-0x31f] ;  /* 0xfffce1040c117981 */ /* 0x000ea4000c1e1300 */
[----:B--2---:R-:W-:-:S13]  /*0d80*/  ISETP.GE.AND P2, PT, R17, 0x1, PT ;  /* 0x000000011100780c */ /* 0x004fda0003f46270 */
[----:B------:R-:W-:-:S07]  /*0d90*/  @P2 VIMNMX.U32 R24, PT, PT, R24, R17, PT ;  /* 0x0000001118182248 */ /* 0x000fce0003fe0000 */
.L_x_204:
[----:B------:R-:W-:Y:S05]  /*0da0*/  BSYNC.RECONVERGENT B4 ;  /* 0x0000000000047941 */ /* 0x000fea0003800200 */
.L_x_199:
[----:B------:R-:W-:-:S13]  /*0db0*/  ISETP.GT.U32.AND P2, PT, R9, 0x31e, PT ;  /* 0x0000031e0900780c */ /* 0x000fda0003f44070 */
[----:B------:R-:W-:Y:S05]  /*0dc0*/  @P2 BRA `(.L_x_205) ;  /* 0x0000000000802947 */ /* 0x000fea0003800000 */
.L_x_196:
[----:B------:R-:W-:-:S05]  /*0dd0*/  VIADD R23, R23, 0x320 ;  /* 0x0000032017177836 */ /* 0x000fca0000000000 */
[----:B------:R-:W-:-:S04]  /*0de0*/  IADD3 R16, P1, PT, R23, R10, RZ ;  /* 0x0000000a17107210 */ /* 0x000fc80007f3e0ff */
[----:B------:R-:W-:-:S05]  /*0df0*/  LEA.HI.X.SX32 R17, R23, R11, 0x1, P1 ;  /* 0x0000000b17117211 */ /* 0x000fca00008f0eff */
[----:B------:R-:W2:Y:S01]  /*0e00*/  LDG.E.U8 R26, desc[UR4][R16.64] ;  /* 0x00000004101a7981 */ /* 0x000ea2000c1e1100 */
[----:B-----5:R-:W-:Y:S01]  /*0e10*/  PRMT R19, R18, 0x9910, RZ ;  /* 0x0000991012137816 */ /* 0x020fe200000000ff */
[----:B------:R-:W-:Y:S01]  /*0e20*/  BSSY.RECONVERGENT B4, `(.L_x_206) ;  /* 0x0000007000047945 */ /* 0x000fe20003800200 */
[----:B------:R-:W-:Y:S02]  /*0e30*/  ISETP.GE.AND P1, PT, R21, 0x1, PT ;  /* 0x000000011500780c */ /* 0x000fe40003f26270 */
[----:B--2---:R-:W-:-:S13]  /*0e40*/  ISETP.NE.AND P2, PT, R26, R19, PT ;  /* 0x000000131a00720c */ /* 0x004fda0003f45270 */
[----:B------:R-:W-:Y:S05]  /*0e50*/  @P2 BRA `(.L_x_207) ;  /* 0x00000000000c2947 */ /* 0x000fea0003800000 */
[----:B------:R-:W2:Y:S02]  /*0e60*/  LDG.E.S8 R23, desc[UR4][R12.64+0x320] ;  /* 0x000320040c177981 */ /* 0x000ea4000c1e1300 */
[----:B--2---:R-:W-:-:S13]  /*0e70*/  ISETP.GE.AND P2, PT, R23, 0x1, PT ;  /* 0x000000011700780c */ /* 0x004fda0003f46270 */
[----:B------:R-:W-:-:S07]  /*0e80*/  @P2 VIMNMX.U32 R24, PT, PT, R24, R23, PT ;  /* 0x0000001718182248 */ /* 0x000fce0003fe0000 */
.L_x_207:
[----:B------:R-:W-:Y:S05]  /*0e90*/  BSYNC.RECONVERGENT B4 ;  /* 0x0000000000047941 */ /* 0x000fea0003800200 */
.L_x_206:
        /* <DEDUP_REMOVED lines=9> */
.L_x_210:
[----:B------:R-:W-:Y:S05]  /*0f30*/  BSYNC.RECONVERGENT B4 ;  /* 0x0000000000047941 */ /* 0x000fea0003800200 */
.L_x_209:
[----:B------:R-:W-:Y:S05]  /*0f40*/  @P2 BRA `(.L_x_211) ;  /* 0x0000000000242947 */ /* 0x000fea0003800000 */
.L_x_208:
[----:B------:R-:W2:Y:S01]  /*0f50*/  LDG.E.U8 R16, desc[UR4][R16.64+0x1] ;  /* 0x0000010410107981 */ /* 0x000ea2000c1e1100 */
[----:B------:R-:W-:Y:S01]  /*0f60*/  BSSY.RECONVERGENT B4, `(.L_x_205) ;  /* 0x0000006000047945 */ /* 0x000fe20003800200 */
[----:B--2---:R-:W-:-:S13]  /*0f70*/  ISETP.NE.AND P2, PT, R16, R19, PT ;  /* 0x000000131000720c */ /* 0x004fda0003f45270 */
[----:B------:R-:W-:Y:S05]  /*0f80*/  @P2 BRA `(.L_x_212) ;  /* 0x00000000000c2947 */ /* 0x000fea0003800000 */
[----:B------:R-:W2:Y:S02]  /*0f90*/  LDG.E.S8 R17, desc[UR4][R12.64+0x321] ;  /* 0x000321040c117981 */ /* 0x000ea4000c1e1300 */
[----:B--2---:R-:W-:-:S13]  /*0fa0*/  ISETP.GE.AND P2, PT, R17, 0x1, PT ;  /* 0x000000011100780c */ /* 0x004fda0003f46270 */
[----:B------:R-:W-:-:S07]  /*0fb0*/  @P2 VIMNMX.U32 R24, PT, PT, R24, R17, PT ;  /* 0x0000001118182248 */ /* 0x000fce0003fe0000 */
.L_x_212:
[----:B------:R-:W-:Y:S05]  /*0fc0*/  BSYNC.RECONVERGENT B4 ;  /* 0x0000000000047941 */ /* 0x000fea0003800200 */
.L_x_205:
[----:B------:R-:W-:Y:S05]  /*0fd0*/  @!P1 BRA `(.L_x_213) ;  /* 0x0000000000289947 */ /* 0x000fea0003800000 */
.L_x_211:
        /* <DEDUP_REMOVED lines=8> */
.L_x_215:
[----:B------:R-:W-:Y:S05]  /*1060*/  BSYNC.RECONVERGENT B4 ;  /* 0x0000000000047941 */ /* 0x000fea0003800200 */
.L_x_214:
[----:B------:R-:W-:Y:S05]  /*1070*/  @P2 BRA `(.L_x_216) ;  /* 0x0000000000202947 */ /* 0x000fea0003800000 */
.L_x_213:
        /* <DEDUP_REMOVED lines=8> */
.L_x_216:
[----:B------:R-:W-:-:S13]  /*1100*/  ISETP.NE.AND P1, PT, R24, 0x200, PT ;  /* 0x000002001800780c */ /* 0x000fda0003f25270 */
[----:B------:R-:W-:Y:S05]  /*1110*/  @!P1 BREAK.RELIABLE B0 ;  /* 0x0000000000009942 */ /* 0x000fea0003800100 */
[----:B------:R-:W-:Y:S05]  /*1120*/  @!P1 BRA `(.L_x_193) ;  /* 0x0000000000189947 */ /* 0x000fea0003800000 */
.L_x_217:
[----:B------:R-:W-:Y:S05]  /*1130*/  BSYNC.RELIABLE B0 ;  /* 0x0000000000007941 */ /* 0x000fea0003800100 */
.L_x_194:
[----:B0-----:R-:W-:Y:S01]  /*1140*/  VIADD R15, R24, 0x1 ;  /* 0x00000001180f7836 */ /* 0x001fe20000000000 */
[----:B------:R-:W-:-:S04]  /*1150*/  PRMT R14, R22, 0x8880, RZ ;  /* 0x00008880160e7816 */ /* 0x000fc800000000ff */
[----:B------:R-:W-:-:S13]  /*1160*/  ISETP.NE.AND P1, PT, R15, R14, PT ;  /* 0x0000000e0f00720c */ /* 0x000fda0003f25270 */
[----:B------:R2:W-:Y:S01]  /*1170*/  @P1 STG.E.U8 desc[UR4][R12.64], R15 ;  /* 0x0000000f0c001986 */ /* 0x0005e2000c101104 */
[----:B------:R-:W-:-:S13]  /*1180*/  @P1 PLOP3.LUT P0, PT, PT, PT, PT, 0x80, 0x8 ;  /* 0x000000000008181c */ /* 0x000fda0003f0f070 */
.L_x_193:
[----:B------:R-:W-:Y:S05]  /*1190*/  BSYNC.RECONVERGENT B1 ;  /* 0x0000000000017941 */ /* 0x000fea0003800200 */
.L_x_192:
[C---:B------:R-:W-:Y:S01]  /*11a0*/  ISETP.GT.AND P1, PT, R21.reuse, R2, PT ;  /* 0x000000021500720c */ /* 0x040fe20003f24270 */
[----:B------:R-:W-:-:S12]  /*11b0*/  VIADD R21, R21, 0xffffffff ;  /* 0xffffffff15157836 */ /* 0x000fd80000000000 */
[----:B------:R-:W-:Y:S05]  /*11c0*/  @P1 BRA `(.L_x_218) ;  /* 0xfffffff800181947 */ /* 0x000fea000383ffff */
[----:B------:R-:W-:Y:S05]  /*11d0*/  BSYNC.RECONVERGENT B2 ;  /* 0x0000000000027941 */ /* 0x000fea0003800200 */
.L_x_191:
[C---:B------:R-:W-:Y:S01]  /*11e0*/  ISETP.GT.AND P1, PT, R9.reuse, R0, PT ;  /* 0x000000000900720c */ /* 0x040fe20003f24270 */
[----:B------:R-:W-:-:S12]  /*11f0*/  VIADD R9, R9, 0xffffffff ;  /* 0xffffffff09097836 */ /* 0x000fd80000000000 */
[----:B------:R-:W-:Y:S05]  /*1200*/  @P1 BRA `(.L_x_219) ;  /* 0xfffffff400f81947 */ /* 0x000fea000383ffff */
[----:B------:R-:W-:Y:S05]  /*1210*/  BSYNC.RECONVERGENT B3 ;  /* 0x0000000000037941 */ /* 0x000fea0003800200 */
.L_x_190:
[----:B------:R-:W-:Y:S05]  /*1220*/  WARPSYNC.ALL ;  /* 0x0000000000007948 */ /* 0x000fea0003800000 */
[----:B------:R-:W-:Y:S06]  /*1230*/  BAR.SYNC.DEFER_BLOCKING 0x0 ;  /* 0x0000000000007b1d */ /* 0x000fec0000010000 */
[----:B------:R-:W-:Y:S05]  /*1240*/  @P0 BRA `(.L_x_220) ;  /* 0xffffffec00b00947 */ /* 0x000fea000383ffff */
[----:B------:R-:W-:Y:S05]  /*1250*/  EXIT ;  /* 0x000000000000794d */ /* 0x000fea0003800000 */
.L_x_221:
        /* <DEDUP_REMOVED lines=10> */
.L_x_223:


//--------------------- .nv.shared.reserved.0     --------------------------
	.section	.nv.shared.reserved.0,"aw",@nobits
	.weak		__nv_reservedSMEM_offset_0_alias
	.size		__nv_reservedSMEM_offset_0_alias, 0, 64
	.other		__nv_reservedSMEM_offset_0_alias,@"STO_CUDA_RESERVED_SHARED STV_DEFAULT"
__nv_reservedSMEM_offset_0_alias:
	.zero		0
	.zero		64


//--------------------- .nv.constant0._Z9step3loopPcS_S_ --------------------------
	.section	.nv.constant0._Z9step3loopPcS_S_,"a",@progbits
	.sectionflags	@""
	.align	4
.nv.constant0._Z9step3loopPcS_S_:
	.zero		920


//--------------------- .nv.constant0._Z9step2loopPcS_ --------------------------
	.section	.nv.constant0._Z9step2loopPcS_,"a",@progbits
	.sectionflags	@""
	.align	4
.nv.constant0._Z9step2loopPcS_:
	.zero		912


//--------------------- SYMBOLS --------------------------

	.type		.nv.reservedSmem.offset0,@object
	.size		.nv.reservedSmem.offset0,0x4
